	.target	sm_90a

	.elftype	@"ET_EXEC"


//--------------------- .note.nv.tkinfo           --------------------------
	.section	.note.nv.tkinfo,"",@"SHT_NOTE"
	.sectionflags	@"SHF_NOTE_NV_TKINFO"
	.tkinfo
        /*0018*/ 	.word	0x00000002
        /*0030*/ 	.string	""
        /*0030*/ 	.string	"ptxas"
        /*0030*/ 	.string	"Cuda compilation tools, release 13.0, V13.0.88"
        /*0030*/ 	.string	"Build cuda_13.0.r13.0/compiler.36424714_0"
        /*0030*/ 	.string	"-arch sm_90a -m 64 "



//--------------------- .note.nv.cuinfo           --------------------------
	.section	.note.nv.cuinfo,"",@"SHT_NOTE"
	.sectionflags	@"SHF_NOTE_NV_CUINFO"
        /*0018*/ 	.short	0x0002
        /*001a*/ 	.short	0x005a
        /*001c*/ 	.short	0x0082
	.zero		2


//--------------------- .nv.info                  --------------------------
	.section	.nv.info,"",@"SHT_CUDA_INFO"
	.align	4


	//----- nvinfo : EIATTR_REGCOUNT
	.align		4
        /*0000*/ 	.byte	0x04, 0x2f
        /*0002*/ 	.short	(.L_12 - .L_11)
	.align		4
.L_11:
        /*0004*/ 	.word	index@(_ZN7cutlass13device_kernelINS_4gemm6kernel13GemmUniversalIN4cute5tupleIJiiiiEEENS1_10collective13CollectiveMmaINS1_37MainloopSm90TmaGmmaWarpSpecializedFP8ILi3ENS5_IJNS4_1CILi1EEESB_SB_EEENS1_35KernelTmaWarpSpecializedCooperativeEEENS5_IJNSA_ILi512EEENSA_ILi16EEENSA_ILi128EEEEEENS_12float_e4m3_tENS5_IJlSB_lEEESJ_SK_NS4_8TiledMMAINS4_8MMA_AtomIJNS4_4SM904GMMA30MMA_64x16x32_F32E4M3E4M3_SS_TNILNSO_7ScaleInE1ELSQ_1EEEEEENS4_6LayoutINS5_IJNSA_ILi2EEESB_SB_EEENS5_IJSB_NSA_ILi0EEESW_EEEEENS5_IJNS4_10UnderscoreESZ_SZ_EEEEENS4_13SM90_TMA_LOADENS4_14ComposedLayoutINS4_7SwizzleILi3ELi4ELi3EEENS4_18smem_ptr_flag_bitsILi8EEENST_INS5_IJNSA_ILi8EEESH_EEENS5_IJSH_SB_EEEEEEEvNS4_8identityES12_S1C_vS1D_EENS_8epilogue10collective6detail29Sm90TmaWarpSpecializedAdapterINS1G_15DefaultEpilogueISJ_SK_SK_NS1F_6thread17LinearCombinationISJ_Li1EffLNS1K_9ScaleType4KindE0ELNS_15FloatRoundStyleE2ESJ_EENS1_15EpilogueDefaultEEEEEvvEEEEvNT_6ParamsE)
        /*0008*/ 	.word	0x000000a8


	//----- nvinfo : EIATTR_FRAME_SIZE
	.align		4
.L_12:
        /*000c*/ 	.byte	0x04, 0x11
        /*000e*/ 	.short	(.L_14 - .L_13)
	.align		4
.L_13:
        /*0010*/ 	.word	index@(_ZN7cutlass13device_kernelINS_4gemm6kernel13GemmUniversalIN4cute5tupleIJiiiiEEENS1_10collective13CollectiveMmaINS1_37MainloopSm90TmaGmmaWarpSpecializedFP8ILi3ENS5_IJNS4_1CILi1EEESB_SB_EEENS1_35KernelTmaWarpSpecializedCooperativeEEENS5_IJNSA_ILi512EEENSA_ILi16EEENSA_ILi128EEEEEENS_12float_e4m3_tENS5_IJlSB_lEEESJ_SK_NS4_8TiledMMAINS4_8MMA_AtomIJNS4_4SM904GMMA30MMA_64x16x32_F32E4M3E4M3_SS_TNILNSO_7ScaleInE1ELSQ_1EEEEEENS4_6LayoutINS5_IJNSA_ILi2EEESB_SB_EEENS5_IJSB_NSA_ILi0EEESW_EEEEENS5_IJNS4_10UnderscoreESZ_SZ_EEEEENS4_13SM90_TMA_LOADENS4_14ComposedLayoutINS4_7SwizzleILi3ELi4ELi3EEENS4_18smem_ptr_flag_bitsILi8EEENST_INS5_IJNSA_ILi8EEESH_EEENS5_IJSH_SB_EEEEEEEvNS4_8identityES12_S1C_vS1D_EENS_8epilogue10collective6detail29Sm90TmaWarpSpecializedAdapterINS1G_15DefaultEpilogueISJ_SK_SK_NS1F_6thread17LinearCombinationISJ_Li1EffLNS1K_9ScaleType4KindE0ELNS_15FloatRoundStyleE2ESJ_EENS1_15EpilogueDefaultEEEEEvvEEEEvNT_6ParamsE)
        /*0014*/ 	.word	0x00000000


	//----- nvinfo : EIATTR_MIN_STACK_SIZE
	.align		4
.L_14:
        /*0018*/ 	.byte	0x04, 0x12
        /*001a*/ 	.short	(.L_16 - .L_15)
	.align		4
.L_15:
        /*001c*/ 	.word	index@(_ZN7cutlass13device_kernelINS_4gemm6kernel13GemmUniversalIN4cute5tupleIJiiiiEEENS1_10collective13CollectiveMmaINS1_37MainloopSm90TmaGmmaWarpSpecializedFP8ILi3ENS5_IJNS4_1CILi1EEESB_SB_EEENS1_35KernelTmaWarpSpecializedCooperativeEEENS5_IJNSA_ILi512EEENSA_ILi16EEENSA_ILi128EEEEEENS_12float_e4m3_tENS5_IJlSB_lEEESJ_SK_NS4_8TiledMMAINS4_8MMA_AtomIJNS4_4SM904GMMA30MMA_64x16x32_F32E4M3E4M3_SS_TNILNSO_7ScaleInE1ELSQ_1EEEEEENS4_6LayoutINS5_IJNSA_ILi2EEESB_SB_EEENS5_IJSB_NSA_ILi0EEESW_EEEEENS5_IJNS4_10UnderscoreESZ_SZ_EEEEENS4_13SM90_TMA_LOADENS4_14ComposedLayoutINS4_7SwizzleILi3ELi4ELi3EEENS4_18smem_ptr_flag_bitsILi8EEENST_INS5_IJNSA_ILi8EEESH_EEENS5_IJSH_SB_EEEEEEEvNS4_8identityES12_S1C_vS1D_EENS_8epilogue10collective6detail29Sm90TmaWarpSpecializedAdapterINS1G_15DefaultEpilogueISJ_SK_SK_NS1F_6thread17LinearCombinationISJ_Li1EffLNS1K_9ScaleType4KindE0ELNS_15FloatRoundStyleE2ESJ_EENS1_15EpilogueDefaultEEEEEvvEEEEvNT_6ParamsE)
        /*0020*/ 	.word	0x00000000
.L_16:


//--------------------- .nv.compat                --------------------------
	.section	.nv.compat,"",@"SHT_CUDA_COMPAT_INFO"
	.align	4
        /*0000*/ 	.byte	0x02, 0x09, 0x01, 0x00, 0x02, 0x02, 0x04, 0x00, 0x02, 0x05, 0x05, 0x00, 0x03, 0x07, 0x01, 0x01
        /*0010*/ 	.byte	0x02, 0x03, 0x01, 0x00, 0x02, 0x06, 0x01, 0x00, 0x04, 0x0b, 0x08, 0x00, 0x00, 0x00, 0x00, 0x00
        /*0020*/ 	.byte	0x00, 0x00, 0x00, 0x00


//--------------------- .nv.info._ZN7cutlass13device_kernelINS_4gemm6kernel13GemmUniversalIN4cute5tupleIJiiiiEEENS1_10collective13CollectiveMmaINS1_37MainloopSm90TmaGmmaWarpSpecializedFP8ILi3ENS5_IJNS4_1CILi1EEESB_SB_EEENS1_35KernelTmaWarpSpecializedCooperativeEEENS5_IJNSA_ILi512EEENSA_ILi16EEENSA_ILi128EEEEEENS_12float_e4m3_tENS5_IJlSB_lEEESJ_SK_NS4_8TiledMMAINS4_8MMA_AtomIJNS4_4SM904GMMA30MMA_64x16x32_F32E4M3E4M3_SS_TNILNSO_7ScaleInE1ELSQ_1EEEEEENS4_6LayoutINS5_IJNSA_ILi2EEESB_SB_EEENS5_IJSB_NSA_ILi0EEESW_EEEEENS5_IJNS4_10UnderscoreESZ_SZ_EEEEENS4_13SM90_TMA_LOADENS4_14ComposedLayoutINS4_7SwizzleILi3ELi4ELi3EEENS4_18smem_ptr_flag_bitsILi8EEENST_INS5_IJNSA_ILi8EEESH_EEENS5_IJSH_SB_EEEEEEEvNS4_8identityES12_S1C_vS1D_EENS_8epilogue10collective6detail29Sm90TmaWarpSpecializedAdapterINS1G_15DefaultEpilogueISJ_SK_SK_NS1F_6thread17LinearCombinationISJ_Li1EffLNS1K_9ScaleType4KindE0ELNS_15FloatRoundStyleE2ESJ_EENS1_15EpilogueDefaultEEEEEvvEEEEvNT_6ParamsE --------------------------
	.section	.nv.info._ZN7cutlass13device_kernelINS_4gemm6kernel13GemmUniversalIN4cute5tupleIJiiiiEEENS1_10collective13CollectiveMmaINS1_37MainloopSm90TmaGmmaWarpSpecializedFP8ILi3ENS5_IJNS4_1CILi1EEESB_SB_EEENS1_35KernelTmaWarpSpecializedCooperativeEEENS5_IJNSA_ILi512EEENSA_ILi16EEENSA_ILi128EEEEEENS_12float_e4m3_tENS5_IJlSB_lEEESJ_SK_NS4_8TiledMMAINS4_8MMA_AtomIJNS4_4SM904GMMA30MMA_64x16x32_F32E4M3E4M3_SS_TNILNSO_7ScaleInE1ELSQ_1EEEEEENS4_6LayoutINS5_IJNSA_ILi2EEESB_SB_EEENS5_IJSB_NSA_ILi0EEESW_EEEEENS5_IJNS4_10UnderscoreESZ_SZ_EEEEENS4_13SM90_TMA_LOADENS4_14ComposedLayoutINS4_7SwizzleILi3ELi4ELi3EEENS4_18smem_ptr_flag_bitsILi8EEENST_INS5_IJNSA_ILi8EEESH_EEENS5_IJSH_SB_EEEEEEEvNS4_8identityES12_S1C_vS1D_EENS_8epilogue10collective6detail29Sm90TmaWarpSpecializedAdapterINS1G_15DefaultEpilogueISJ_SK_SK_NS1F_6thread17LinearCombinationISJ_Li1EffLNS1K_9ScaleType4KindE0ELNS_15FloatRoundStyleE2ESJ_EENS1_15EpilogueDefaultEEEEEvvEEEEvNT_6ParamsE,"",@"SHT_CUDA_INFO"
	.sectionflags	@""
	.align	4


	//----- nvinfo : EIATTR_CUDA_API_VERSION
	.align		4
        /*0000*/ 	.byte	0x04, 0x37
        /*0002*/ 	.short	(.L_18 - .L_17)
.L_17:
        /*0004*/ 	.word	0x00000082


	//----- nvinfo : EIATTR_KPARAM_INFO
	.align		4
.L_18:
        /*0008*/ 	.byte	0x04, 0x17
        /*000a*/ 	.short	(.L_20 - .L_19)
.L_19:
        /*000c*/ 	.word	0x00000000
        /*0010*/ 	.short	0x0000
        /*0012*/ 	.short	0x0070
        /*0014*/ 	.byte	0x00, 0xf0, 0x01, 0x10


	//----- nvinfo : EIATTR_SPARSE_MMA_MASK
	.align		4
.L_20:
        /*0018*/ 	.byte	0x03, 0x50
        /*001a*/ 	.short	0x0000


	//----- nvinfo : EIATTR_MAXREG_COUNT
	.align		4
        /*001c*/ 	.byte	0x03, 0x1b
        /*001e*/ 	.short	0x00a8


	//----- nvinfo : EIATTR_NUM_BARRIERS
	.align		4
        /*0020*/ 	.byte	0x02, 0x4c
        /*0022*/ 	.byte	0x01
	.zero		1


	//----- nvinfo : EIATTR_MERCURY_ISA_VERSION
	.align		4
        /*0024*/ 	.byte	0x03, 0x5f
        /*0026*/ 	.short	0x0101


	//----- nvinfo : EIATTR_INT_WARP_WIDE_INSTR_OFFSETS
	.align		4
        /*0028*/ 	.byte	0x04, 0x31
        /*002a*/ 	.short	(.L_22 - .L_21)


	//   ....[0]....
.L_21:
        /*002c*/ 	.word	0x000003c0


	//   ....[1]....
        /*0030*/ 	.word	0x000003d0


	//   ....[2]....
        /*0034*/ 	.word	0x000004d0


	//----- nvinfo : EIATTR_COOP_GROUP_MASK_REGIDS
	.align		4
.L_22:
        /*0038*/ 	.byte	0x04, 0x29
        /*003a*/ 	.short	(.L_24 - .L_23)


	//   ....[0]....
.L_23:
        /*003c*/ 	.word	0xffffffff


	//   ....[1]....
        /*0040*/ 	.word	0xffffffff


	//   ....[2]....
        /*0044*/ 	.word	0xffffffff


	//   ....[3]....
        /*0048*/ 	.word	0xffffffff


	//   ....[4]....
        /*004c*/ 	.word	0xffffffff


	//----- nvinfo : EIATTR_COOP_GROUP_INSTR_OFFSETS
	.align		4
.L_24:
        /*0050*/ 	.byte	0x04, 0x28
        /*0052*/ 	.short	(.L_26 - .L_25)


	//   ....[0]....
.L_25:
        /*0054*/ 	.word	0x00000060


	//   ....[1]....
        /*0058*/ 	.word	0x00000070


	//   ....[2]....
        /*005c*/ 	.word	0x00000130


	//   ....[3]....
        /*0060*/ 	.word	0x000002a0


	//   ....[4]....
        /*0064*/ 	.word	0x00001040


	//----- nvinfo : EIATTR_REG_RECONFIG
	.align		4
.L_26:
        /*0068*/ 	.byte	0x01, 0x54
	.zero		2


	//----- nvinfo : EIATTR_MBARRIER_INSTR_OFFSETS
	.align		4
        /*006c*/ 	.byte	0x04, 0x39
        /*006e*/ 	.short	(.L_28 - .L_27)


	//   ....[0]....
.L_27:
        /*0070*/ 	.word	0x00000230
        /*0074*/ 	.word	0x000000ff
        /*0078*/ 	.word	0x00000000
        /*007c*/ 	.short	0x0100
        /*007e*/ 	.byte	0x08
	.zero		1


	//   ....[1]....
        /*0080*/ 	.word	0x00000240
        /*0084*/ 	.word	0x000000ff
        /*0088*/ 	.word	0x00000018
        /*008c*/ 	.short	0x0100
        /*008e*/ 	.byte	0x08
	.zero		1


	//   ....[2]....
        /*0090*/ 	.word	0x00000250
        /*0094*/ 	.word	0x000000ff
        /*0098*/ 	.word	0x00000008
        /*009c*/ 	.short	0x0100
        /*009e*/ 	.byte	0x08
	.zero		1


	//   ....[3]....
        /*00a0*/ 	.word	0x00000260
        /*00a4*/ 	.word	0x000000ff
        /*00a8*/ 	.word	0x00000020
        /*00ac*/ 	.short	0x0100
        /*00ae*/ 	.byte	0x08
	.zero		1


	//   ....[4]....
        /*00b0*/ 	.word	0x00000270
        /*00b4*/ 	.word	0x000000ff
        /*00b8*/ 	.word	0x00000010
        /*00bc*/ 	.short	0x0100
        /*00be*/ 	.byte	0x08
	.zero		1


	//   ....[5]....
        /*00c0*/ 	.word	0x00000280
        /*00c4*/ 	.word	0x000000ff
        /*00c8*/ 	.word	0x00000028
        /*00cc*/ 	.short	0x0100
        /*00ce*/ 	.byte	0x08
	.zero		1


	//   ....[6]....
        /*00d0*/ 	.word	0x00000530
        /*00d4*/ 	.word	0x000000ff
        /*00d8*/ 	.word	0x00000040
        /*00dc*/ 	.short	0x0100
        /*00de*/ 	.byte	0x06
	.zero		1


	//   ....[7]....
        /*00e0*/ 	.word	0x00000590
        /*00e4*/ 	.word	0x000000ff
        /*00e8*/ 	.word	0x00000048
        /*00ec*/ 	.short	0x0100
        /*00ee*/ 	.byte	0x06
	.zero		1


	//   ....[8]....
        /*00f0*/ 	.word	0x00001370
        /*00f4*/ 	.word	0x000000ff
        /*00f8*/ 	.word	0x00000000
        /*00fc*/ 	.short	0x010a
        /*00fe*/ 	.byte	0x06
	.zero		1


	//   ....[9]....
        /*0100*/ 	.word	0x000013b0
        /*0104*/ 	.word	0x000000ff
        /*0108*/ 	.word	0x00000000
        /*010c*/ 	.short	0x010a
        /*010e*/ 	.byte	0x06
	.zero		1


	//   ....[10]....
        /*0110*/ 	.word	0x00001db0
        /*0114*/ 	.word	0x000000ff
        /*0118*/ 	.word	0x00000000
        /*011c*/ 	.short	0x010a
        /*011e*/ 	.byte	0x0e
	.zero		1


	//   ....[11]....
        /*0120*/ 	.word	0x00001df0
        /*0124*/ 	.word	0x000000ff
        /*0128*/ 	.word	0x00000000
        /*012c*/ 	.short	0x010a
        /*012e*/ 	.byte	0x0e
	.zero		1


	//   ....[12]....
        /*0130*/ 	.word	0x000025e0
        /*0134*/ 	.word	0x000000ff
        /*0138*/ 	.word	0x00000000
        /*013c*/ 	.short	0x0101
        /*013e*/ 	.byte	0x08
	.zero		1


	//   ....[13]....
        /*0140*/ 	.word	0x00002a30
        /*0144*/ 	.word	0x000000ff
        /*0148*/ 	.word	0x00000000
        /*014c*/ 	.short	0x0101
        /*014e*/ 	.byte	0x08
	.zero		1


	//   ....[14]....
        /*0150*/ 	.word	0x000074d0
        /*0154*/ 	.word	0x00000012
        /*0158*/ 	.word	0x00000018
        /*015c*/ 	.short	0x010a
        /*015e*/ 	.byte	0x3f
	.zero		1


	//   ....[15]....
        /*0160*/ 	.word	0x00007860
        /*0164*/ 	.word	0x00000008
        /*0168*/ 	.word	0x00000048
        /*016c*/ 	.short	0x0101
        /*016e*/ 	.byte	0x3f
	.zero		1


	//   ....[16]....
        /*0170*/ 	.word	0x00007fb0
        /*0174*/ 	.word	0x00000007
        /*0178*/ 	.word	0x00000000
        /*017c*/ 	.short	0x010a
        /*017e*/ 	.byte	0x3f
	.zero		1


	//   ....[17]....
        /*0180*/ 	.word	0x00008030
        /*0184*/ 	.word	0x00000009
        /*0188*/ 	.word	0x00000000
        /*018c*/ 	.short	0x010a
        /*018e*/ 	.byte	0x3f
	.zero		1


	//   ....[18]....
        /*0190*/ 	.word	0x000080c0
        /*0194*/ 	.word	0x00000003
        /*0198*/ 	.word	0x00000000
        /*019c*/ 	.short	0x010a
        /*019e*/ 	.byte	0x3f
	.zero		1


	//   ....[19]....
        /*01a0*/ 	.word	0x00008130
        /*01a4*/ 	.word	0x00000009
        /*01a8*/ 	.word	0x00000000
        /*01ac*/ 	.short	0x010a
        /*01ae*/ 	.byte	0x3f
	.zero		1


	//   ....[20]....
        /*01b0*/ 	.word	0x00008190
        /*01b4*/ 	.word	0x00000054
        /*01b8*/ 	.word	0x00000000
        /*01bc*/ 	.short	0x010a
        /*01be*/ 	.byte	0x3f
	.zero		1


	//   ....[21]....
        /*01c0*/ 	.word	0x00008260
        /*01c4*/ 	.word	0x00000012
        /*01c8*/ 	.word	0x00000018
        /*01cc*/ 	.short	0x010a
        /*01ce*/ 	.byte	0x3f
	.zero		1


	//   ....[22]....
        /*01d0*/ 	.word	0x00008340
        /*01d4*/ 	.word	0x00000007
        /*01d8*/ 	.word	0x00000000
        /*01dc*/ 	.short	0x010a
        /*01de*/ 	.byte	0x3f
	.zero		1


	//   ....[23]....
        /*01e0*/ 	.word	0x00008390
        /*01e4*/ 	.word	0x00000009
        /*01e8*/ 	.word	0x00000000
        /*01ec*/ 	.short	0x010a
        /*01ee*/ 	.byte	0x3f
	.zero		1


	//----- nvinfo : EIATTR_NUM_MBARRIERS
	.align		4
.L_28:
        /*01f0*/ 	.byte	0x03, 0x38
        /*01f2*/ 	.short	0x0008


	//----- nvinfo : EIATTR_EXIT_INSTR_OFFSETS
	.align		4
        /*01f4*/ 	.byte	0x04, 0x1c
        /*01f6*/ 	.short	(.L_30 - .L_29)


	//   ....[0]....
.L_29:
        /*01f8*/ 	.word	0x000005e0


	//   ....[1]....
        /*01fc*/ 	.word	0x00000ea0


	//   ....[2]....
        /*0200*/ 	.word	0x00006b20


	//   ....[3]....
        /*0204*/ 	.word	0x00007170


	//   ....[4]....
        /*0208*/ 	.word	0x00008110


	//----- nvinfo : EIATTR_MAX_THREADS
	.align		4
.L_30:
        /*020c*/ 	.byte	0x04, 0x05
        /*020e*/ 	.short	(.L_32 - .L_31)
.L_31:
        /*0210*/ 	.word	0x00000180
        /*0214*/ 	.word	0x00000001
        /*0218*/ 	.word	0x00000001


	//----- nvinfo : EIATTR_CRS_STACK_SIZE
	.align		4
.L_32:
        /*021c*/ 	.byte	0x04, 0x1e
        /*021e*/ 	.short	(.L_34 - .L_33)
.L_33:
        /*0220*/ 	.word	0x00000000


	//----- nvinfo : EIATTR_CBANK_PARAM_SIZE
	.align		4
.L_34:
        /*0224*/ 	.byte	0x03, 0x19
        /*0226*/ 	.short	0x0470


	//----- nvinfo : EIATTR_PARAM_CBANK
	.align		4
        /*0228*/ 	.byte	0x04, 0x0a
        /*022a*/ 	.short	(.L_36 - .L_35)
	.align		4
.L_35:
        /*022c*/ 	.word	index@(.nv.constant0._ZN7cutlass13device_kernelINS_4gemm6kernel13GemmUniversalIN4cute5tupleIJiiiiEEENS1_10collective13CollectiveMmaINS1_37MainloopSm90TmaGmmaWarpSpecializedFP8ILi3ENS5_IJNS4_1CILi1EEESB_SB_EEENS1_35KernelTmaWarpSpecializedCooperativeEEENS5_IJNSA_ILi512EEENSA_ILi16EEENSA_ILi128EEEEEENS_12float_e4m3_tENS5_IJlSB_lEEESJ_SK_NS4_8TiledMMAINS4_8MMA_AtomIJNS4_4SM904GMMA30MMA_64x16x32_F32E4M3E4M3_SS_TNILNSO_7ScaleInE1ELSQ_1EEEEEENS4_6LayoutINS5_IJNSA_ILi2EEESB_SB_EEENS5_IJSB_NSA_ILi0EEESW_EEEEENS5_IJNS4_10UnderscoreESZ_SZ_EEEEENS4_13SM90_TMA_LOADENS4_14ComposedLayoutINS4_7SwizzleILi3ELi4ELi3EEENS4_18smem_ptr_flag_bitsILi8EEENST_INS5_IJNSA_ILi8EEESH_EEENS5_IJSH_SB_EEEEEEEvNS4_8identityES12_S1C_vS1D_EENS_8epilogue10collective6detail29Sm90TmaWarpSpecializedAdapterINS1G_15DefaultEpilogueISJ_SK_SK_NS1F_6thread17LinearCombinationISJ_Li1EffLNS1K_9ScaleType4KindE0ELNS_15FloatRoundStyleE2ESJ_EENS1_15EpilogueDefaultEEEEEvvEEEEvNT_6ParamsE)
        /*0230*/ 	.short	0x0210
        /*0232*/ 	.short	0x0470


	//----- nvinfo : EIATTR_SW_WAR
	.align		4
.L_36:
        /*0234*/ 	.byte	0x04, 0x36
        /*0236*/ 	.short	(.L_38 - .L_37)
.L_37:
        /*0238*/ 	.word	0x00000008
.L_38:


//--------------------- .nv.callgraph             --------------------------
	.section	.nv.callgraph,"",@"SHT_CUDA_CALLGRAPH"
	.align	4
	.sectionentsize	8
	.align		4
        /*0000*/ 	.word	0x00000000
	.align		4
        /*0004*/ 	.word	0xffffffff
	.align		4
        /*0008*/ 	.word	0x00000000
	.align		4
        /*000c*/ 	.word	0xfffffffe
	.align		4
        /*0010*/ 	.word	0x00000000
	.align		4
        /*0014*/ 	.word	0xfffffffd
	.align		4
        /*0018*/ 	.word	0x00000000
	.align		4
        /*001c*/ 	.word	0xfffffffc


//--------------------- .nv.constant4             --------------------------
	.section	.nv.constant4,"a",@progbits
	.align	8
	.align		8
.nv.constant4:
        /*0000*/ 	.dword	_ZN39_INTERNAL_4a7c3917_4_k_cu_66eae67f_98994cuda3std3__45__cpo5beginE
	.align		8
        /*0008*/ 	.dword	_ZN39_INTERNAL_4a7c3917_4_k_cu_66eae67f_98994cuda3std3__45__cpo3endE
	.align		8
        /*0010*/ 	.dword	_ZN39_INTERNAL_4a7c3917_4_k_cu_66eae67f_98994cuda3std3__45__cpo6cbeginE
	.align		8
        /*0018*/ 	.dword	_ZN39_INTERNAL_4a7c3917_4_k_cu_66eae67f_98994cuda3std3__45__cpo4cendE
	.align		8
        /*0020*/ 	.dword	_ZN39_INTERNAL_4a7c3917_4_k_cu_66eae67f_98994cuda3std3__441_GLOBAL__N__4a7c3917_4_k_cu_66eae67f_98996ignoreE
	.align		8
        /*0028*/ 	.dword	_ZN39_INTERNAL_4a7c3917_4_k_cu_66eae67f_98994cuda3std3__419piecewise_constructE
	.align		8
        /*0030*/ 	.dword	_ZN39_INTERNAL_4a7c3917_4_k_cu_66eae67f_98994cuda3std3__48in_placeE
	.align		8
        /*0038*/ 	.dword	_ZN39_INTERNAL_4a7c3917_4_k_cu_66eae67f_98994cuda3std6ranges3__45__cpo4swapE
	.align		8
        /*0040*/ 	.dword	_ZN39_INTERNAL_4a7c3917_4_k_cu_66eae67f_98994cuda3std6ranges3__45__cpo9iter_moveE
	.align		8
        /*0048*/ 	.dword	_ZN39_INTERNAL_4a7c3917_4_k_cu_66eae67f_98994cute7productE
	.align		8
        /*0050*/ 	.dword	_ZN39_INTERNAL_4a7c3917_4_k_cu_66eae67f_98994cute1_E


//--------------------- .text._ZN7cutlass13device_kernelINS_4gemm6kernel13GemmUniversalIN4cute5tupleIJiiiiEEENS1_10collective13CollectiveMmaINS1_37MainloopSm90TmaGmmaWarpSpecializedFP8ILi3ENS5_IJNS4_1CILi1EEESB_SB_EEENS1_35KernelTmaWarpSpecializedCooperativeEEENS5_IJNSA_ILi512EEENSA_ILi16EEENSA_ILi128EEEEEENS_12float_e4m3_tENS5_IJlSB_lEEESJ_SK_NS4_8TiledMMAINS4_8MMA_AtomIJNS4_4SM904GMMA30MMA_64x16x32_F32E4M3E4M3_SS_TNILNSO_7ScaleInE1ELSQ_1EEEEEENS4_6LayoutINS5_IJNSA_ILi2EEESB_SB_EEENS5_IJSB_NSA_ILi0EEESW_EEEEENS5_IJNS4_10UnderscoreESZ_SZ_EEEEENS4_13SM90_TMA_LOADENS4_14ComposedLayoutINS4_7SwizzleILi3ELi4ELi3EEENS4_18smem_ptr_flag_bitsILi8EEENST_INS5_IJNSA_ILi8EEESH_EEENS5_IJSH_SB_EEEEEEEvNS4_8identityES12_S1C_vS1D_EENS_8epilogue10collective6detail29Sm90TmaWarpSpecializedAdapterINS1G_15DefaultEpilogueISJ_SK_SK_NS1F_6thread17LinearCombinationISJ_Li1EffLNS1K_9ScaleType4KindE0ELNS_15FloatRoundStyleE2ESJ_EENS1_15EpilogueDefaultEEEEEvvEEEEvNT_6ParamsE --------------------------
	.section	.text._ZN7cutlass13device_kernelINS_4gemm6kernel13GemmUniversalIN4cute5tupleIJiiiiEEENS1_10collective13CollectiveMmaINS1_37MainloopSm90TmaGmmaWarpSpecializedFP8ILi3ENS5_IJNS4_1CILi1EEESB_SB_EEENS1_35KernelTmaWarpSpecializedCooperativeEEENS5_IJNSA_ILi512EEENSA_ILi16EEENSA_ILi128EEEEEENS_12float_e4m3_tENS5_IJlSB_lEEESJ_SK_NS4_8TiledMMAINS4_8MMA_AtomIJNS4_4SM904GMMA30MMA_64x16x32_F32E4M3E4M3_SS_TNILNSO_7ScaleInE1ELSQ_1EEEEEENS4_6LayoutINS5_IJNSA_ILi2EEESB_SB_EEENS5_IJSB_NSA_ILi0EEESW_EEEEENS5_IJNS4_10UnderscoreESZ_SZ_EEEEENS4_13SM90_TMA_LOADENS4_14ComposedLayoutINS4_7SwizzleILi3ELi4ELi3EEENS4_18smem_ptr_flag_bitsILi8EEENST_INS5_IJNSA_ILi8EEESH_EEENS5_IJSH_SB_EEEEEEEvNS4_8identityES12_S1C_vS1D_EENS_8epilogue10collective6detail29Sm90TmaWarpSpecializedAdapterINS1G_15DefaultEpilogueISJ_SK_SK_NS1F_6thread17LinearCombinationISJ_Li1EffLNS1K_9ScaleType4KindE0ELNS_15FloatRoundStyleE2ESJ_EENS1_15EpilogueDefaultEEEEEvvEEEEvNT_6ParamsE,"ax",@progbits
	.align	128
.text._ZN7cutlass13device_kernelINS_4gemm6kernel13GemmUniversalIN4cute5tupleIJiiiiEEENS1_10collective13CollectiveMmaINS1_37MainloopSm90TmaGmmaWarpSpecializedFP8ILi3ENS5_IJNS4_1CILi1EEESB_SB_EEENS1_35KernelTmaWarpSpecializedCooperativeEEENS5_IJNSA_ILi512EEENSA_ILi16EEENSA_ILi128EEEEEENS_12float_e4m3_tENS5_IJlSB_lEEESJ_SK_NS4_8TiledMMAINS4_8MMA_AtomIJNS4_4SM904GMMA30MMA_64x16x32_F32E4M3E4M3_SS_TNILNSO_7ScaleInE1ELSQ_1EEEEEENS4_6LayoutINS5_IJNSA_ILi2EEESB_SB_EEENS5_IJSB_NSA_ILi0EEESW_EEEEENS5_IJNS4_10UnderscoreESZ_SZ_EEEEENS4_13SM90_TMA_LOADENS4_14ComposedLayoutINS4_7SwizzleILi3ELi4ELi3EEENS4_18smem_ptr_flag_bitsILi8EEENST_INS5_IJNSA_ILi8EEESH_EEENS5_IJSH_SB_EEEEEEEvNS4_8identityES12_S1C_vS1D_EENS_8epilogue10collective6detail29Sm90TmaWarpSpecializedAdapterINS1G_15DefaultEpilogueISJ_SK_SK_NS1F_6thread17LinearCombinationISJ_Li1EffLNS1K_9ScaleType4KindE0ELNS_15FloatRoundStyleE2ESJ_EENS1_15EpilogueDefaultEEEEEvvEEEEvNT_6ParamsE:
        .type           _ZN7cutlass13device_kernelINS_4gemm6kernel13GemmUniversalIN4cute5tupleIJiiiiEEENS1_10collective13CollectiveMmaINS1_37MainloopSm90TmaGmmaWarpSpecializedFP8ILi3ENS5_IJNS4_1CILi1EEESB_SB_EEENS1_35KernelTmaWarpSpecializedCooperativeEEENS5_IJNSA_ILi512EEENSA_ILi16EEENSA_ILi128EEEEEENS_12float_e4m3_tENS5_IJlSB_lEEESJ_SK_NS4_8TiledMMAINS4_8MMA_AtomIJNS4_4SM904GMMA30MMA_64x16x32_F32E4M3E4M3_SS_TNILNSO_7ScaleInE1ELSQ_1EEEEEENS4_6LayoutINS5_IJNSA_ILi2EEESB_SB_EEENS5_IJSB_NSA_ILi0EEESW_EEEEENS5_IJNS4_10UnderscoreESZ_SZ_EEEEENS4_13SM90_TMA_LOADENS4_14ComposedLayoutINS4_7SwizzleILi3ELi4ELi3EEENS4_18smem_ptr_flag_bitsILi8EEENST_INS5_IJNSA_ILi8EEESH_EEENS5_IJSH_SB_EEEEEEEvNS4_8identityES12_S1C_vS1D_EENS_8epilogue10collective6detail29Sm90TmaWarpSpecializedAdapterINS1G_15DefaultEpilogueISJ_SK_SK_NS1F_6thread17LinearCombinationISJ_Li1EffLNS1K_9ScaleType4KindE0ELNS_15FloatRoundStyleE2ESJ_EENS1_15EpilogueDefaultEEEEEvvEEEEvNT_6ParamsE,@function
        .size           _ZN7cutlass13device_kernelINS_4gemm6kernel13GemmUniversalIN4cute5tupleIJiiiiEEENS1_10collective13CollectiveMmaINS1_37MainloopSm90TmaGmmaWarpSpecializedFP8ILi3ENS5_IJNS4_1CILi1EEESB_SB_EEENS1_35KernelTmaWarpSpecializedCooperativeEEENS5_IJNSA_ILi512EEENSA_ILi16EEENSA_ILi128EEEEEENS_12float_e4m3_tENS5_IJlSB_lEEESJ_SK_NS4_8TiledMMAINS4_8MMA_AtomIJNS4_4SM904GMMA30MMA_64x16x32_F32E4M3E4M3_SS_TNILNSO_7ScaleInE1ELSQ_1EEEEEENS4_6LayoutINS5_IJNSA_ILi2EEESB_SB_EEENS5_IJSB_NSA_ILi0EEESW_EEEEENS5_IJNS4_10UnderscoreESZ_SZ_EEEEENS4_13SM90_TMA_LOADENS4_14ComposedLayoutINS4_7SwizzleILi3ELi4ELi3EEENS4_18smem_ptr_flag_bitsILi8EEENST_INS5_IJNSA_ILi8EEESH_EEENS5_IJSH_SB_EEEEEEEvNS4_8identityES12_S1C_vS1D_EENS_8epilogue10collective6detail29Sm90TmaWarpSpecializedAdapterINS1G_15DefaultEpilogueISJ_SK_SK_NS1F_6thread17LinearCombinationISJ_Li1EffLNS1K_9ScaleType4KindE0ELNS_15FloatRoundStyleE2ESJ_EENS1_15EpilogueDefaultEEEEEvvEEEEvNT_6ParamsE,(.L_x_79 - _ZN7cutlass13device_kernelINS_4gemm6kernel13GemmUniversalIN4cute5tupleIJiiiiEEENS1_10collective13CollectiveMmaINS1_37MainloopSm90TmaGmmaWarpSpecializedFP8ILi3ENS5_IJNS4_1CILi1EEESB_SB_EEENS1_35KernelTmaWarpSpecializedCooperativeEEENS5_IJNSA_ILi512EEENSA_ILi16EEENSA_ILi128EEEEEENS_12float_e4m3_tENS5_IJlSB_lEEESJ_SK_NS4_8TiledMMAINS4_8MMA_AtomIJNS4_4SM904GMMA30MMA_64x16x32_F32E4M3E4M3_SS_TNILNSO_7ScaleInE1ELSQ_1EEEEEENS4_6LayoutINS5_IJNSA_ILi2EEESB_SB_EEENS5_IJSB_NSA_ILi0EEESW_EEEEENS5_IJNS4_10UnderscoreESZ_SZ_EEEEENS4_13SM90_TMA_LOADENS4_14ComposedLayoutINS4_7SwizzleILi3ELi4ELi3EEENS4_18smem_ptr_flag_bitsILi8EEENST_INS5_IJNSA_ILi8EEESH_EEENS5_IJSH_SB_EEEEEEEvNS4_8identityES12_S1C_vS1D_EENS_8epilogue10collective6detail29Sm90TmaWarpSpecializedAdapterINS1G_15DefaultEpilogueISJ_SK_SK_NS1F_6thread17LinearCombinationISJ_Li1EffLNS1K_9ScaleType4KindE0ELNS_15FloatRoundStyleE2ESJ_EENS1_15EpilogueDefaultEEEEEvvEEEEvNT_6ParamsE)
        .other          _ZN7cutlass13device_kernelINS_4gemm6kernel13GemmUniversalIN4cute5tupleIJiiiiEEENS1_10collective13CollectiveMmaINS1_37MainloopSm90TmaGmmaWarpSpecializedFP8ILi3ENS5_IJNS4_1CILi1EEESB_SB_EEENS1_35KernelTmaWarpSpecializedCooperativeEEENS5_IJNSA_ILi512EEENSA_ILi16EEENSA_ILi128EEEEEENS_12float_e4m3_tENS5_IJlSB_lEEESJ_SK_NS4_8TiledMMAINS4_8MMA_AtomIJNS4_4SM904GMMA30MMA_64x16x32_F32E4M3E4M3_SS_TNILNSO_7ScaleInE1ELSQ_1EEEEEENS4_6LayoutINS5_IJNSA_ILi2EEESB_SB_EEENS5_IJSB_NSA_ILi0EEESW_EEEEENS5_IJNS4_10UnderscoreESZ_SZ_EEEEENS4_13SM90_TMA_LOADENS4_14ComposedLayoutINS4_7SwizzleILi3ELi4ELi3EEENS4_18smem_ptr_flag_bitsILi8EEENST_INS5_IJNSA_ILi8EEESH_EEENS5_IJSH_SB_EEEEEEEvNS4_8identityES12_S1C_vS1D_EENS_8epilogue10collective6detail29Sm90TmaWarpSpecializedAdapterINS1G_15DefaultEpilogueISJ_SK_SK_NS1F_6thread17LinearCombinationISJ_Li1EffLNS1K_9ScaleType4KindE0ELNS_15FloatRoundStyleE2ESJ_EENS1_15EpilogueDefaultEEEEEvvEEEEvNT_6ParamsE,@"STO_CUDA_ENTRY STV_DEFAULT"
_ZN7cutlass13device_kernelINS_4gemm6kernel13GemmUniversalIN4cute5tupleIJiiiiEEENS1_10collective13CollectiveMmaINS1_37MainloopSm90TmaGmmaWarpSpecializedFP8ILi3ENS5_IJNS4_1CILi1EEESB_SB_EEENS1_35KernelTmaWarpSpecializedCooperativeEEENS5_IJNSA_ILi512EEENSA_ILi16EEENSA_ILi128EEEEEENS_12float_e4m3_tENS5_IJlSB_lEEESJ_SK_NS4_8TiledMMAINS4_8MMA_AtomIJNS4_4SM904GMMA30MMA_64x16x32_F32E4M3E4M3_SS_TNILNSO_7ScaleInE1ELSQ_1EEEEEENS4_6LayoutINS5_IJNSA_ILi2EEESB_SB_EEENS5_IJSB_NSA_ILi0EEESW_EEEEENS5_IJNS4_10UnderscoreESZ_SZ_EEEEENS4_13SM90_TMA_LOADENS4_14ComposedLayoutINS4_7SwizzleILi3ELi4ELi3EEENS4_18smem_ptr_flag_bitsILi8EEENST_INS5_IJNSA_ILi8EEESH_EEENS5_IJSH_SB_EEEEEEEvNS4_8identityES12_S1C_vS1D_EENS_8epilogue10collective6detail29Sm90TmaWarpSpecializedAdapterINS1G_15DefaultEpilogueISJ_SK_SK_NS1F_6thread17LinearCombinationISJ_Li1EffLNS1K_9ScaleType4KindE0ELNS_15FloatRoundStyleE2ESJ_EENS1_15EpilogueDefaultEEEEEvvEEEEvNT_6ParamsE:
[----:B------:R-:W-:Y:S01]  /*0000*/  LDC R1, c[0x0][0x28] ;  /* 0x00000a00ff017b82 */ /* 0x000fe20000000800 */
[----:B------:R-:W0:Y:S01]  /*0010*/  S2R R5, SR_TID.X ;  /* 0x0000000000057919 */ /* 0x000e220000002100 */
[----:B------:R-:W-:Y:S01]  /*0020*/  ELECT P0, URZ, PT ;  /* 0x00000000003f782f */ /* 0x000fe20003800000 */
[----:B------:R-:W-:Y:S01]  /*0030*/  BSSY B0, `(.L_x_0) ;  /* 0x000000f000007945 */ /* 0x000fe20003800000 */
[--C-:B0-----:R-:W-:Y:S02]  /*0040*/  SHF.R.U32.HI R0, RZ, 0x5, R5.reuse ;  /* 0x00000005ff007819 */ /* 0x101fe40000011605 */
[----:B------:R-:W-:-:S03]  /*0050*/  SHF.R.U32.HI R2, RZ, 0x7, R5 ;  /* 0x00000007ff027819 */ /* 0x000fc60000011605 */
[----:B------:R-:W0:Y:S04]  /*0060*/  SHFL.IDX PT, R6, R0, RZ, 0x1f ;  /* 0x00001fff00067589 */ /* 0x000e2800000e0000 */
[----:B------:R1:W2:Y:S01]  /*0070*/  SHFL.IDX PT, R9, R2, RZ, 0x1f ;  /* 0x00001fff02097589 */ /* 0x0002a200000e0000 */
[----:B0-----:R-:W-:-:S13]  /*0080*/  ISETP.NE.OR P0, PT, R6, RZ, !P0 ;  /* 0x000000ff0600720c */ /* 0x001fda0004705670 */
[----:B-12---:R-:W-:Y:S05]  /*0090*/  @P0 BRA `(.L_x_1) ;  /* 0x0000000000200947 */ /* 0x006fea0003800000 */
[----:B------:R-:W-:Y:S02]  /*00a0*/  ULDC.64 UR4, c[0x0][0x198] ;  /* 0x0000660000047ab9 */ /* 0x000fe40000000a00 */
[----:B------:R-:W-:Y:S02]  /*00b0*/  UIADD3 UR6, UP0, UR4, 0xf0, URZ ;  /* 0x000000f004067890 */ /* 0x000fe4000ff1e03f */
[----:B------:R-:W-:Y:S02]  /*00c0*/  UIADD3 UR4, UP1, UR4, 0x1f0, URZ ;  /* 0x000001f004047890 */ /* 0x000fe4000ff3e03f */
[----:B------:R-:W-:Y:S02]  /*00d0*/  UIADD3.X UR7, URZ, UR5, URZ, UP0, !UPT ;  /* 0x000000053f077290 */ /* 0x000fe400087fe43f */
[----:B------:R-:W-:-:S07]  /*00e0*/  UIADD3.X UR5, URZ, UR5, URZ, UP1, !UPT ;  /* 0x000000053f057290 */ /* 0x000fce0008ffe43f */
[----:B------:R0:W-:Y:S02]  /*00f0*/  UTMACCTL.PF [UR6] ;  /* 0x00000000060079b9 */ /* 0x0001e40008040000 */
[----:B------:R0:W-:Y:S02]  /*0100*/  UTMACCTL.PF [UR4] ;  /* 0x00000000040079b9 */ /* 0x0001e40008040000 */
[----:B0-----:R-:W-:Y:S01]  /*0110*/  NOP ;  /* 0x0000000000007918 */ /* 0x001fe20000000000 */
.L_x_1:
[----:B------:R-:W-:Y:S05]  /*0120*/  BSYNC B0 ;  /* 0x0000000000007941 */ /* 0x000fea0003800000 */
.L_x_0:
[----:B------:R-:W0:Y:S02]  /*0130*/  SHFL.IDX PT, R2, R0, RZ, 0x1f ;  /* 0x00001fff00027589 */ /* 0x000e2400000e0000 */
[----:B0-----:R-:W-:-:S13]  /*0140*/  ISETP.NE.AND P0, PT, R2, RZ, PT ;  /* 0x000000ff0200720c */ /* 0x001fda0003f05270 */
[----:B------:R-:W-:Y:S05]  /*0150*/  @P0 BRA `(.L_x_2) ;  /* 0x0000000000500947 */ /* 0x000fea0003800000 */
[----:B------:R-:W0:Y:S01]  /*0160*/  S2UR UR8, SR_CgaCtaId ;  /* 0x00000000000879c3 */ /* 0x000e220000008800 */
[----:B------:R-:W-:Y:S01]  /*0170*/  UMOV UR4, 0x400 ;  /* 0x0000040000047882 */ /* 0x000fe20000000000 */
[----:B------:R-:W-:Y:S01]  /*0180*/  UMOV UR5, 0x1 ;  /* 0x0000000100057882 */ /* 0x000fe20000000000 */
[----:B------:R-:W-:Y:S01]  /*0190*/  UMOV UR6, 0x100 ;  /* 0x0000010000067882 */ /* 0x000fe20000000000 */
[----:B------:R-:W-:Y:S01]  /*01a0*/  ELECT P0, URZ, PT ;  /* 0x00000000003f782f */ /* 0x000fe20003800000 */
[----:B------:R-:W-:-:S04]  /*01b0*/  UIADD3 UR6, -UR6, 0x100000, URZ ;  /* 0x0010000006067890 */ /* 0x000fc8000fffe13f */
[----:B------:R-:W-:Y:S02]  /*01c0*/  USHF.L.U32 UR7, UR6, 0xb, URZ ;  /* 0x0000000b06077899 */ /* 0x000fe4000800063f */
[----:B------:R-:W-:Y:S02]  /*01d0*/  USHF.L.U32 UR6, UR6, 0x1, URZ ;  /* 0x0000000106067899 */ /* 0x000fe4000800063f */
[----:B0-----:R-:W-:Y:S02]  /*01e0*/  ULEA UR8, UR8, UR4, 0x18 ;  /* 0x0000000408087291 */ /* 0x001fe4000f8ec03f */
[----:B------:R-:W-:-:S04]  /*01f0*/  UIADD3 UR4, -UR5, 0x100000, URZ ;  /* 0x0010000005047890 */ /* 0x000fc8000fffe13f */
[----:B------:R-:W-:Y:S02]  /*0200*/  USHF.L.U32 UR5, UR4, 0xb, URZ ;  /* 0x0000000b04057899 */ /* 0x000fe4000800063f */
[----:B------:R-:W-:Y:S01]  /*0210*/  USHF.L.U32 UR4, UR4, 0x1, URZ ;  /* 0x0000000104047899 */ /* 0x000fe2000800063f */
[----:B------:R-:W0:Y:S11]  /*0220*/  FENCE.VIEW.ASYNC.S ;  /* 0x00000000000073c6 */ /* 0x000e360000000000 */
[----:B0-----:R0:W1:Y:S01]  /*0230*/  SYNCS.EXCH.64 URZ, [UR8], UR4 ;  /* 0x00000004083f75b2 */ /* 0x0010620008000100 */
[----:B------:R0:W2:Y:S01]  /*0240*/  SYNCS.EXCH.64 URZ, [UR8+0x18], UR6 ;  /* 0x00001806083f75b2 */ /* 0x0000a20008000100 */
[----:B------:R0:W3:Y:S01]  /*0250*/  SYNCS.EXCH.64 URZ, [UR8+0x8], UR4 ;  /* 0x00000804083f75b2 */ /* 0x0000e20008000100 */
[----:B------:R0:W4:Y:S01]  /*0260*/  SYNCS.EXCH.64 URZ, [UR8+0x20], UR6 ;  /* 0x00002006083f75b2 */ /* 0x0001220008000100 */
[----:B------:R0:W0:Y:S01]  /*0270*/  SYNCS.EXCH.64 URZ, [UR8+0x10], UR4 ;  /* 0x00001004083f75b2 */ /* 0x0000220008000100 */
[----:B------:R0:W0:Y:S01]  /*0280*/  SYNCS.EXCH.64 URZ, [UR8+0x28], UR6 ;  /* 0x00002806083f75b2 */ /* 0x0000220008000100 */
[----:B------:R-:W-:Y:S01]  /*0290*/  NOP ;  /* 0x0000000000007918 */ /* 0x000fe20000000000 */
.L_x_2:
[----:B------:R-:W5:Y:S01]  /*02a0*/  SHFL.IDX PT, R0, R0, RZ, 0x1f ;  /* 0x00001fff00007589 */ /* 0x000f6200000e0000 */
[----:B------:R-:W1:Y:S01]  /*02b0*/  LDC R4, c[0x0][0x65c] ;  /* 0x00019700ff047b82 */ /* 0x000e620000000800 */
[----:B------:R-:W-:Y:S02]  /*02c0*/  ELECT P0, URZ, PT ;  /* 0x00000000003f782f */ /* 0x000fe40003800000 */
[----:B------:R-:W-:Y:S01]  /*02d0*/  SHF.R.S32.HI R3, RZ, 0x1f, R6 ;  /* 0x0000001fff037819 */ /* 0x000fe20000011406 */
[----:B------:R-:W2:Y:S01]  /*02e0*/  S2R R7, SR_CTAID.Y ;  /* 0x0000000000077919 */ /* 0x000ea20000002600 */
[----:B0-----:R-:W-:Y:S01]  /*02f0*/  UMOV UR4, 0x20 ;  /* 0x0000002000047882 */ /* 0x001fe20000000000 */
[----:B------:R-:W-:Y:S01]  /*0300*/  LOP3.LUT R2, R2, 0xfffeffff, RZ, 0xc0, !PT ;  /* 0xfffeffff02027812 */ /* 0x000fe200078ec0ff */
[----:B------:R-:W-:Y:S01]  /*0310*/  VIADD R12, R9, 0xffffffff ;  /* 0xffffffff090c7836 */ /* 0x000fe20000000000 */
[----:B------:R-:W0:Y:S01]  /*0320*/  S2R R8, SR_CTAID.X ;  /* 0x0000000000087919 */ /* 0x000e220000002500 */
[----:B------:R-:W-:Y:S01]  /*0330*/  LEA.HI R3, R3, R6, RZ, 0x2 ;  /* 0x0000000603037211 */ /* 0x000fe200078f10ff */
[----:B------:R-:W-:Y:S01]  /*0340*/  NOP ;  /* 0x0000000000007918 */ /* 0x000fe20000000000 */
[----:B------:R-:W-:Y:S01]  /*0350*/  ISETP.NE.AND P2, PT, R9, RZ, PT ;  /* 0x000000ff0900720c */ /* 0x000fe20003f45270 */
[----:B------:R-:W-:Y:S01]  /*0360*/  NOP ;  /* 0x0000000000007918 */ /* 0x000fe20000000000 */
[----:B------:R-:W-:-:S02]  /*0370*/  LOP3.LUT R3, R3, 0xfffffffc, RZ, 0xc0, !PT ;  /* 0xfffffffc03037812 */ /* 0x000fc400078ec0ff */
[----:B------:R-:W-:-:S03]  /*0380*/  ISETP.GE.U32.AND P1, PT, R12, 0x2, PT ;  /* 0x000000020c00780c */ /* 0x000fc60003f26070 */
[----:B------:R-:W-:Y:S01]  /*0390*/  IMAD.IADD R6, R6, 0x1, -R3 ;  /* 0x0000000106067824 */ /* 0x000fe200078e0a03 */
[----:B-----5:R-:W-:Y:S02]  /*03a0*/  ISETP.NE.OR P0, PT, R0, RZ, !P0 ;  /* 0x000000ff0000720c */ /* 0x020fe40004705670 */
[----:B-1----:R-:W-:-:S11]  /*03b0*/  ISETP.NE.AND P3, PT, R4, 0x1, PT ;  /* 0x000000010400780c */ /* 0x002fd60003f65270 */
[----:B------:R-:W-:Y:S01]  /*03c0*/  VOTEU.ALL UP0, P0 ;  /* 0x00000000003f7886 */ /* 0x000fe20000000000 */
[----:B------:R-:W-:Y:S01]  /*03d0*/  VOTEU.ALL UP1, P0 ;  /* 0x00000000003f7886 */ /* 0x000fe20000020000 */
[----:B------:R-:W0:Y:S01]  /*03e0*/  @P3 LDC R11, c[0x0][0x10] ;  /* 0x00000400ff0b3b82 */ /* 0x000e220000000800 */
[----:B------:R-:W-:Y:S01]  /*03f0*/  @P3 LOP3.LUT R2, R2, 0x10000, RZ, 0xfc, !PT ;  /* 0x0001000002023812 */ /* 0x000fe200078efcff */
[----:B--2---:R-:W-:Y:S01]  /*0400*/  @P3 IMAD.MOV.U32 R2, RZ, RZ, R7 ;  /* 0x000000ffff023224 */ /* 0x004fe200078e0007 */
[----:B------:R-:W-:Y:S01]  /*0410*/  @!UP0 UMOV UR6, 0x400 ;  /* 0x0000040000068882 */ /* 0x000fe20000000000 */
[----:B------:R-:W-:-:S04]  /*0420*/  @!UP0 UIADD3 UR4, -UR4, 0x100000, URZ ;  /* 0x0010000004048890 */ /* 0x000fc8000fffe13f */
[----:B------:R-:W-:Y:S02]  /*0430*/  @!UP0 USHF.L.U32 UR5, UR4, 0xb, URZ ;  /* 0x0000000b04058899 */ /* 0x000fe4000800063f */
[----:B------:R-:W-:Y:S01]  /*0440*/  @!UP0 USHF.L.U32 UR4, UR4, 0x1, URZ ;  /* 0x0000000104048899 */ /* 0x000fe2000800063f */
[----:B------:R-:W-:Y:S02]  /*0450*/  @P3 IMAD.MOV.U32 R3, RZ, RZ, RZ ;  /* 0x000000ffff033224 */ /* 0x000fe400078e00ff */
[----:B------:R-:W-:Y:S01]  /*0460*/  @P3 IMAD.MOV.U32 R13, RZ, RZ, RZ ;  /* 0x000000ffff0d3224 */ /* 0x000fe200078e00ff */
[----:B------:R-:W1:Y:S08]  /*0470*/  @!UP0 S2UR UR7, SR_CgaCtaId ;  /* 0x00000000000789c3 */ /* 0x000e700000008800 */
[----:B------:R-:W2:Y:S01]  /*0480*/  @!P3 LDC R10, c[0x0][0xc] ;  /* 0x00000300ff0abb82 */ /* 0x000ea20000000800 */
[----:B0-----:R-:W-:-:S04]  /*0490*/  @P3 IMAD.WIDE.U32 R2, R8, R11, R2 ;  /* 0x0000000b08023225 */ /* 0x001fc800078e0002 */
[----:B------:R-:W-:Y:S02]  /*04a0*/  @P3 IMAD.MOV.U32 R0, RZ, RZ, R2 ;  /* 0x000000ffff003224 */ /* 0x000fe400078e0002 */
[----:B------:R-:W-:Y:S01]  /*04b0*/  @P3 IMAD.IADD R3, R3, 0x1, R13 ;  /* 0x0000000103033824 */ /* 0x000fe200078e020d */
[----:B-1----:R-:W-:Y:S01]  /*04c0*/  @!UP0 ULEA UR6, UR7, UR6, 0x18 ;  /* 0x0000000607068291 */ /* 0x002fe2000f8ec03f */
[----:B------:R-:W-:Y:S01]  /*04d0*/  VOTEU.ALL UP0, P0 ;  /* 0x00000000003f7886 */ /* 0x000fe20000000000 */
[----:B------:R-:W-:-:S04]  /*04e0*/  ISETP.NE.AND P0, PT, R6, 0x3, PT ;  /* 0x000000030600780c */ /* 0x000fc80003f05270 */
[----:B------:R-:W-:-:S04]  /*04f0*/  ISETP.EQ.OR P0, PT, R6, RZ, !P0 ;  /* 0x000000ff0600720c */ /* 0x000fc80004702670 */
[----:B------:R-:W-:Y:S01]  /*0500*/  ISETP.EQ.AND P0, PT, R9, RZ, P0 ;  /* 0x000000ff0900720c */ /* 0x000fe20000702270 */
[----:B------:R-:W-:Y:S01]  /*0510*/  IMAD.MOV.U32 R9, RZ, RZ, RZ ;  /* 0x000000ffff097224 */ /* 0x000fe200078e00ff */
[----:B------:R-:W0:Y:S02]  /*0520*/  FENCE.VIEW.ASYNC.S ;  /* 0x00000000000073c6 */ /* 0x000e240000000000 */
[----:B0-----:R0:W3:Y:S01]  /*0530*/  @!UP0 SYNCS.EXCH.64 URZ, [UR6+0x40], UR4 ;  /* 0x00004004063f85b2 */ /* 0x0010e20008000100 */
[----:B------:R-:W-:Y:S01]  /*0540*/  SEL R2, RZ, 0x1, !P0 ;  /* 0x00000001ff027807 */ /* 0x000fe20004000000 */
[----:B--2---:R-:W-:-:S03]  /*0550*/  @!P3 IMAD.WIDE.U32 R10, R10, R7, R8 ;  /* 0x000000070a0ab225 */ /* 0x004fc600078e0008 */
[----:B------:R-:W-:Y:S01]  /*0560*/  SEL R2, R2, 0x2, P1 ;  /* 0x0000000202027807 */ /* 0x000fe20000800000 */
[----:B------:R-:W-:Y:S02]  /*0570*/  @!P3 IMAD.MOV.U32 R0, RZ, RZ, R10 ;  /* 0x000000ffff00b224 */ /* 0x000fe400078e000a */
[----:B------:R-:W-:Y:S01]  /*0580*/  @!P3 IMAD.MOV.U32 R3, RZ, RZ, R11 ;  /* 0x000000ffff03b224 */ /* 0x000fe200078e000b */
[----:B------:R0:W3:Y:S01]  /*0590*/  @!UP1 SYNCS.EXCH.64 URZ, [UR6+0x48], UR4 ;  /* 0x00004804063f95b2 */ /* 0x0000e20008000100 */
[----:B------:R-:W-:Y:S01]  /*05a0*/  NOP ;  /* 0x0000000000007918 */ /* 0x000fe20000000000 */
[----:B---34-:R-:W-:Y:S06]  /*05b0*/  BAR.SYNC.DEFER_BLOCKING 0x0 ;  /* 0x0000000000007b1d */ /* 0x018fec0000010000 */
[----:B------:R-:W-:Y:S05]  /*05c0*/  @!P2 BRA `(.L_x_3) ;  /* 0x000000640058a947 */ /* 0x000fea0003800000 */
[----:B------:R-:W-:-:S13]  /*05d0*/  ISETP.GT.U32.AND P0, PT, R12, 0x1, PT ;  /* 0x000000010c00780c */ /* 0x000fda0003f04070 */
[----:B0-----:R-:W-:Y:S05]  /*05e0*/  @P0 EXIT ;  /* 0x000000000000094d */ /* 0x001fea0003800000 */
[----:B------:R-:W-:Y:S01]  /*05f0*/  ULDC.64 UR4, c[0x0][0x650] ;  /* 0x0001940000047ab9 */ /* 0x000fe20000000a00 */
[----:B------:R-:W-:Y:S01]  /*0600*/  PRMT R10, RZ, 0x7610, R10 ;  /* 0x00007610ff0a7816 */ /* 0x000fe2000000000a */
[----:B------:R-:W-:Y:S01]  /*0610*/  IMAD.MOV.U32 R23, RZ, RZ, -0x1 ;  /* 0xffffffffff177424 */ /* 0x000fe200078e00ff */
[----:B------:R-:W-:Y:S01]  /*0620*/  ISETP.GE.U32.AND P0, PT, R0, UR4, PT ;  /* 0x0000000400007c0c */ /* 0x000fe2000bf06070 */
[----:B------:R-:W-:Y:S02]  /*0630*/  IMAD.MOV.U32 R16, RZ, RZ, -0x1 ;  /* 0xffffffffff107424 */ /* 0x000fe400078e00ff */
[----:B------:R-:W-:Y:S01]  /*0640*/  IMAD.MOV.U32 R85, RZ, RZ, -0x1 ;  /* 0xffffffffff557424 */ /* 0x000fe200078e00ff */
[----:B------:R-:W-:-:S13]  /*0650*/  ISETP.GE.U32.AND.EX P0, PT, R3, UR5, PT, P0 ;  /* 0x0000000503007c0c */ /* 0x000fda000bf06100 */
[----:B------:R-:W-:Y:S05]  /*0660*/  @P0 BRA `(.L_x_4) ;  /* 0x00000004005c0947 */ /* 0x000fea0003800000 */
[----:B------:R-:W0:Y:S01]  /*0670*/  LDC.64 R18, c[0x0][0x628] ;  /* 0x00018a00ff127b82 */ /* 0x000e220000000a00 */
[----:B------:R-:W-:Y:S02]  /*0680*/  IMAD.MOV.U32 R10, RZ, RZ, R0 ;  /* 0x000000ffff0a7224 */ /* 0x000fe400078e0000 */
[----:B------:R-:W-:-:S05]  /*0690*/  IMAD.MOV.U32 R11, RZ, RZ, R3 ;  /* 0x000000ffff0b7224 */ /* 0x000fca00078e0003 */
[----:B------:R-:W1:Y:S08]  /*06a0*/  LDC R6, c[0x0][0x630] ;  /* 0x00018c00ff067b82 */ /* 0x000e700000000800 */
[----:B------:R-:W2:Y:S01]  /*06b0*/  LDC.64 R20, c[0x0][0x620] ;  /* 0x00018800ff147b82 */ /* 0x000ea20000000a00 */
[----:B0-----:R-:W-:-:S04]  /*06c0*/  ISETP.NE.U32.AND P0, PT, R18, RZ, PT ;  /* 0x000000ff1200720c */ /* 0x001fc80003f05070 */
[----:B------:R-:W-:-:S13]  /*06d0*/  ISETP.NE.AND.EX P0, PT, R19, RZ, PT, P0 ;  /* 0x000000ff1300720c */ /* 0x000fda0003f05300 */
[----:B-12---:R-:W-:Y:S05]  /*06e0*/  @!P0 BRA `(.L_x_5) ;  /* 0x0000000000288947 */ /* 0x006fea0003800000 */
[----:B------:R-:W0:Y:S02]  /*06f0*/  LDC R15, c[0x0][0x634] ;  /* 0x00018d00ff0f7b82 */ /* 0x000e240000000800 */
[----:B0-----:R-:W-:-:S05]  /*0700*/  IADD3 R15, P0, R0, R15, RZ ;  /* 0x0000000f000f7210 */ /* 0x001fca0007f1e0ff */
[----:B------:R-:W-:-:S04]  /*0710*/  IMAD.X R17, RZ, RZ, R3, P0 ;  /* 0x000000ffff117224 */ /* 0x000fc800000e0603 */
[----:B------:R-:W-:-:S04]  /*0720*/  IMAD.WIDE.U32 R10, R17, R18, RZ ;  /* 0x00000012110a7225 */ /* 0x000fc800078e00ff */
[----:B------:R-:W-:-:S04]  /*0730*/  IMAD.WIDE.U32 R12, P0, R15, R19, R10 ;  /* 0x000000130f0c7225 */ /* 0x000fc8000780000a */
[----:B------:R-:W-:-:S04]  /*0740*/  IMAD.WIDE.U32 R10, R15, R18, RZ ;  /* 0x000000120f0a7225 */ /* 0x000fc800078e00ff */
[----:B------:R-:W-:Y:S01]  /*0750*/  IMAD.X R15, RZ, RZ, RZ, P0 ;  /* 0x000000ffff0f7224 */ /* 0x000fe200000e06ff */
[----:B------:R-:W-:Y:S01]  /*0760*/  IADD3 RZ, P0, R11, R12, RZ ;  /* 0x0000000c0bff7210 */ /* 0x000fe20007f1e0ff */
[----:B------:R-:W-:-:S04]  /*0770*/  IMAD.MOV.U32 R14, RZ, RZ, R13 ;  /* 0x000000ffff0e7224 */ /* 0x000fc800078e000d */
[----:B------:R-:W-:-:S08]  /*0780*/  IMAD.WIDE.U32.X R10, R17, R19, R14, P0 ;  /* 0x00000013110a7225 */ /* 0x000fd000000e040e */
.L_x_5:
[-CC-:B------:R-:W-:Y:S01]  /*0790*/  SHF.R.U64 R85, R10, R6.reuse, R11.reuse ;  /* 0x000000060a557219 */ /* 0x180fe2000000120b */
[----:B------:R-:W0:Y:S01]  /*07a0*/  LDC R14, c[0x0][0x618] ;  /* 0x00018600ff0e7b82 */ /* 0x000e220000000800 */
[----:B------:R-:W-:Y:S01]  /*07b0*/  SHF.R.U32.HI R9, RZ, R6, R11 ;  /* 0x00000006ff097219 */ /* 0x000fe2000001160b */
[----:B------:R-:W-:Y:S01]  /*07c0*/  ULDC UR4, c[0x0][0x150] ;  /* 0x0000540000047ab9 */ /* 0x000fe20000000800 */
[----:B------:R-:W-:Y:S01]  /*07d0*/  IADD3 R13, P0, RZ, -R85, RZ ;  /* 0x80000055ff0d7210 */ /* 0x000fe20007f1e0ff */
[----:B------:R-:W-:Y:S01]  /*07e0*/  IMAD.MOV.U32 R10, RZ, RZ, R0 ;  /* 0x000000ffff0a7224 */ /* 0x000fe200078e0000 */
[----:B------:R-:W-:Y:S01]  /*07f0*/  I2FP.F32.U32 R6, R8 ;  /* 0x0000000800067245 */ /* 0x000fe20000201000 */
[----:B------:R-:W-:Y:S02]  /*0800*/  IMAD.MOV.U32 R11, RZ, RZ, R3 ;  /* 0x000000ffff0b7224 */ /* 0x000fe400078e0003 */
[----:B------:R-:W1:Y:S01]  /*0810*/  LDC.64 R26, c[0x0][0x640] ;  /* 0x00019000ff1a7b82 */ /* 0x000e620000000a00 */
[----:B------:R-:W-:-:S02]  /*0820*/  IMAD.X R15, RZ, RZ, ~R9, P0 ;  /* 0x000000ffff0f7224 */ /* 0x000fc400000e0e09 */
[----:B------:R-:W-:Y:S01]  /*0830*/  FMUL R6, R6, UR4 ;  /* 0x0000000406067c20 */ /* 0x000fe20008400000 */
[----:B------:R-:W-:Y:S01]  /*0840*/  IMAD.WIDE.U32 R10, R13, R20, R10 ;  /* 0x000000140d0a7225 */ /* 0x000fe200078e000a */
[----:B------:R-:W-:-:S03]  /*0850*/  ULDC UR4, c[0x0][0x154] ;  /* 0x0000550000047ab9 */ /* 0x000fc60000000800 */
[----:B------:R-:W-:Y:S01]  /*0860*/  IMAD R12, R15, R20, RZ ;  /* 0x000000140f0c7224 */ /* 0x000fe200078e02ff */
[----:B------:R-:W2:Y:S01]  /*0870*/  LDC R9, c[0x0][0x144] ;  /* 0x00005100ff097b82 */ /* 0x000ea20000000800 */
[----:B------:R-:W3:Y:S02]  /*0880*/  F2I.U32.TRUNC.NTZ R6, R6 ;  /* 0x0000000600067305 */ /* 0x000ee4000020f000 */
[----:B------:R-:W-:-:S04]  /*0890*/  IMAD R13, R13, R21, R12 ;  /* 0x000000150d0d7224 */ /* 0x000fc800078e020c */
[----:B------:R-:W-:Y:S01]  /*08a0*/  IMAD.IADD R11, R11, 0x1, R13 ;  /* 0x000000010b0b7824 */ /* 0x000fe200078e020d */
[----:B------:R-:W4:Y:S01]  /*08b0*/  LDC R16, c[0x0][0x608] ;  /* 0x00018200ff107b82 */ /* 0x000f220000000800 */
[----:B------:R-:W-:-:S03]  /*08c0*/  IMAD.MOV.U32 R13, RZ, RZ, -0x1 ;  /* 0xffffffffff0d7424 */ /* 0x000fc600078e00ff */
[-CC-:B0-----:R-:W-:Y:S02]  /*08d0*/  SHF.R.U64 R20, R10, R14.reuse, R11.reuse ;  /* 0x0000000e0a147219 */ /* 0x181fe4000000120b */
[----:B------:R-:W-:Y:S02]  /*08e0*/  I2FP.F32.U32 R10, R7 ;  /* 0x00000007000a7245 */ /* 0x000fe40000201000 */
[----:B------:R-:W0:Y:S01]  /*08f0*/  LDC R24, c[0x0][0x658] ;  /* 0x00019600ff187b82 */ /* 0x000e220000000800 */
[----:B-1----:R-:W-:Y:S01]  /*0900*/  ISETP.NE.U32.AND P0, PT, R26, RZ, PT ;  /* 0x000000ff1a00720c */ /* 0x002fe20003f05070 */
[----:B---3--:R-:W-:Y:S01]  /*0910*/  IMAD.MOV R12, RZ, RZ, -R6 ;  /* 0x000000ffff0c7224 */ /* 0x008fe200078e0a06 */
[----:B------:R-:W-:Y:S01]  /*0920*/  SHF.R.U32.HI R11, RZ, R14, R11 ;  /* 0x0000000eff0b7219 */ /* 0x000fe2000001160b */
[----:B------:R-:W-:Y:S01]  /*0930*/  FMUL R10, R10, UR4 ;  /* 0x000000040a0a7c20 */ /* 0x000fe20008400000 */
[----:B------:R-:W-:-:S03]  /*0940*/  ISETP.NE.AND.EX P0, PT, R27, RZ, PT, P0 ;  /* 0x000000ff1b00720c */ /* 0x000fc60003f05300 */
[----:B------:R-:W1:Y:S01]  /*0950*/  LDC R18, c[0x0][0x148] ;  /* 0x00005200ff127b82 */ /* 0x000e620000000800 */
[----:B--2---:R-:W-:-:S07]  /*0960*/  IMAD R6, R9, R12, R8 ;  /* 0x0000000c09067224 */ /* 0x004fce00078e0208 */
[----:B------:R-:W2:Y:S01]  /*0970*/  LDC R22, c[0x0][0x600] ;  /* 0x00018000ff167b82 */ /* 0x000ea20000000800 */
[-CC-:B----4-:R-:W-:Y:S02]  /*0980*/  SHF.R.U64 R28, R20, R16.reuse, R11.reuse ;  /* 0x00000010141c7219 */ /* 0x190fe4000000120b */
[----:B------:R-:W-:Y:S01]  /*0990*/  SHF.R.U32.HI R9, RZ, R16, R11 ;  /* 0x00000010ff097219 */ /* 0x000fe2000001160b */
[----:B------:R-:W-:Y:S01]  /*09a0*/  IMAD.MOV.U32 R11, RZ, RZ, 0x1 ;  /* 0x00000001ff0b7424 */ /* 0x000fe200078e00ff */
[----:B------:R3:W4:Y:S03]  /*09b0*/  F2I.U32.TRUNC.NTZ R16, R10 ;  /* 0x0000000a00107305 */ /* 0x000726000020f000 */
[----:B------:R-:W1:Y:S01]  /*09c0*/  LDC R19, c[0x0][0x648] ;  /* 0x00019200ff137b82 */ /* 0x000e620000000800 */
[-C--:B0-----:R-:W-:Y:S02]  /*09d0*/  SHF.L.U32 R8, R13, R24.reuse, RZ ;  /* 0x000000180d087219 */ /* 0x081fe400000006ff */
[----:B------:R-:W-:-:S02]  /*09e0*/  SHF.R.U64 R30, R28, R24, R9 ;  /* 0x000000181c1e7219 */ /* 0x000fc40000001209 */
[----:B------:R-:W-:Y:S02]  /*09f0*/  LOP3.LUT R15, RZ, R8, RZ, 0x33, !PT ;  /* 0x00000008ff0f7212 */ /* 0x000fe400078e33ff */
[-C--:B------:R-:W-:Y:S01]  /*0a00*/  SHF.R.U32.HI R9, RZ, R24.reuse, R9 ;  /* 0x00000018ff097219 */ /* 0x080fe20000011609 */
[----:B------:R-:W0:Y:S01]  /*0a10*/  LDC R21, c[0x0][0x638] ;  /* 0x00018e00ff157b82 */ /* 0x000e220000000800 */
[----:B------:R-:W-:Y:S01]  /*0a20*/  SHF.L.U32 R14, R11, R24, RZ ;  /* 0x000000180b0e7219 */ /* 0x000fe200000006ff */
[----:B------:R-:W-:-:S06]  /*0a30*/  IMAD.MOV.U32 R8, RZ, RZ, R30 ;  /* 0x000000ffff087224 */ /* 0x000fcc00078e001e */
[----:B------:R-:W0:Y:S01]  /*0a40*/  LDC R23, c[0x0][0x610] ;  /* 0x00018400ff177b82 */ /* 0x000e220000000800 */
[----:B---34-:R-:W-:Y:S05]  /*0a50*/  @!P0 BRA `(.L_x_6) ;  /* 0x0000000000288947 */ /* 0x018fea0003800000 */
[----:B------:R-:W3:Y:S02]  /*0a60*/  LDC R13, c[0x0][0x64c] ;  /* 0x00019300ff0d7b82 */ /* 0x000ee40000000800 */
[----:B---3--:R-:W-:-:S05]  /*0a70*/  IADD3 R13, P0, R30, R13, RZ ;  /* 0x0000000d1e0d7210 */ /* 0x008fca0007f1e0ff */
        /* <DEDUP_REMOVED lines=8> */
.L_x_6:
[----:B-1----:R-:W-:Y:S01]  /*0b00*/  SHF.R.U64 R8, R8, R19, R9 ;  /* 0x0000001308087219 */ /* 0x002fe20000001209 */
[----:B--2---:R-:W-:Y:S01]  /*0b10*/  VIADD R9, R22, 0xffffffff ;  /* 0xffffffff16097836 */ /* 0x004fe20000000000 */
[----:B------:R-:W-:Y:S01]  /*0b20*/  LOP3.LUT R15, R28, R15, RZ, 0xc0, !PT ;  /* 0x0000000f1c0f7212 */ /* 0x000fe200078ec0ff */
[----:B------:R-:W-:Y:S02]  /*0b30*/  IMAD.MOV R16, RZ, RZ, -R16 ;  /* 0x000000ffff107224 */ /* 0x000fe400078e0a10 */
[----:B------:R-:W-:Y:S01]  /*0b40*/  IMAD.MOV R10, RZ, RZ, -R8 ;  /* 0x000000ffff0a7224 */ /* 0x000fe200078e0a08 */
[----:B------:R-:W-:Y:S01]  /*0b50*/  LOP3.LUT R9, R20, R9, RZ, 0xc0, !PT ;  /* 0x0000000914097212 */ /* 0x000fe200078ec0ff */
[----:B------:R-:W-:Y:S02]  /*0b60*/  @P3 IMAD R6, R18, R16, R7 ;  /* 0x0000001012063224 */ /* 0x000fe400078e0207 */
[----:B------:R-:W-:Y:S02]  /*0b70*/  IMAD R15, R14, R8, R15 ;  /* 0x000000080e0f7224 */ /* 0x000fe400078e020f */
[----:B0-----:R-:W-:-:S02]  /*0b80*/  IMAD R7, R10, R21, R30 ;  /* 0x000000150a077224 */ /* 0x001fc400078e021e */
[----:B------:R-:W-:Y:S02]  /*0b90*/  IMAD R6, R15, R23, R6 ;  /* 0x000000170f067224 */ /* 0x000fe400078e0206 */
[----:B------:R-:W-:Y:S02]  /*0ba0*/  IMAD R7, R7, R22, R9 ;  /* 0x0000001607077224 */ /* 0x000fe400078e0209 */
[----:B------:R-:W-:-:S03]  /*0bb0*/  IMAD.MOV.U32 R10, RZ, RZ, 0x1 ;  /* 0x00000001ff0a7424 */ /* 0x000fc600078e00ff */
[----:B------:R-:W-:Y:S02]  /*0bc0*/  SEL R16, R7, R6, !P3 ;  /* 0x0000000607107207 */ /* 0x000fe40005800000 */
[----:B------:R-:W-:-:S07]  /*0bd0*/  SEL R23, R6, R7, !P3 ;  /* 0x0000000706177207 */ /* 0x000fce0005800000 */
.L_x_4:
[----:B------:R-:W-:-:S08]  /*0be0*/  NOP ;  /* 0x0000000000007918 */ /* 0x000fd00000000000 */
[----:B------:R-:W0:Y:S02]  /*0bf0*/  USETMAXREG.TRY_ALLOC.CTAPOOL UP0, 0xe8 ;  /* 0x000000e8000079c8 */ /* 0x000e240008000600 */
[----:B0-----:R-:W-:-:S13]  /*0c00*/  PLOP3.LUT P0, PT, PT, PT, UP0, 0x80, 0x0 ;  /* 0x000000000000781c */ /* 0x001fda0003f0f008 */
[----:B------:R-:W-:Y:S05]  /*0c10*/  @!P0 BRA `(.L_x_4) ;  /* 0xfffffffc00f08947 */ /* 0x000fea000383ffff */
[----:B------:R-:W-:Y:S01]  /*0c20*/  ULDC.64 UR4, c[0x0][0x598] ;  /* 0x0001660000047ab9 */ /* 0x000fe20000000a00 */
[----:B------:R-:W-:Y:S01]  /*0c30*/  ULDC.64 UR20, c[0x0][0x208] ;  /* 0x0000820000147ab9 */ /* 0x000fe20000000a00 */
[----:B------:R-:W-:-:S04]  /*0c40*/  ISETP.NE.U32.AND P0, PT, RZ, UR4, PT ;  /* 0x00000004ff007c0c */ /* 0x000fc8000bf05070 */
[----:B------:R-:W-:-:S13]  /*0c50*/  ISETP.NE.AND.EX P0, PT, RZ, UR5, PT, P0 ;  /* 0x00000005ff007c0c */ /* 0x000fda000bf05300 */
[----:B------:R-:W-:Y:S05]  /*0c60*/  @!P0 BRA `(.L_x_7) ;  /* 0x00000000001c8947 */ /* 0x000fea0003800000 */
[----:B------:R-:W0:Y:S02]  /*0c70*/  LDC.64 R6, c[0x0][0x598] ;  /* 0x00016600ff067b82 */ /* 0x000e240000000a00 */
[----:B0-----:R-:W2:Y:S02]  /*0c80*/  LDG.E.64 R6, desc[UR20][R6.64] ;  /* 0x0000001406067981 */ /* 0x001ea4000c1e1b00 */
[----:B--2---:R-:W-:-:S04]  /*0c90*/  ISETP.NE.U32.AND P0, PT, R6, RZ, PT ;  /* 0x000000ff0600720c */ /* 0x004fc80003f05070 */
[----:B------:R-:W-:-:S13]  /*0ca0*/  ISETP.NE.AND.EX P0, PT, R7, RZ, PT, P0 ;  /* 0x000000ff0700720c */ /* 0x000fda0003f05300 */
[----:B------:R-:W-:Y:S05]  /*0cb0*/  @!P0 BRA `(.L_x_7) ;  /* 0x0000000000088947 */ /* 0x000fea0003800000 */
[----:B------:R0:W5:Y:S01]  /*0cc0*/  LD.E R6, desc[UR20][R6.64] ;  /* 0x0000001406067980 */ /* 0x000162000c101900 */
[----:B------:R-:W-:Y:S05]  /*0cd0*/  BRA `(.L_x_8) ;  /* 0x0000000000207947 */ /* 0x000fea0003800000 */
.L_x_7:
[----:B------:R-:W-:Y:S02]  /*0ce0*/  ULDC.64 UR4, c[0x0][0x588] ;  /* 0x0001620000047ab9 */ /* 0x000fe40000000a00 */
[----:B------:R-:W-:-:S04]  /*0cf0*/  ISETP.NE.U32.AND P0, PT, RZ, UR4, PT ;  /* 0x00000004ff007c0c */ /* 0x000fc8000bf05070 */
[----:B------:R-:W-:-:S13]  /*0d00*/  ISETP.NE.AND.EX P0, PT, RZ, UR5, PT, P0 ;  /* 0x00000005ff007c0c */ /* 0x000fda000bf05300 */
[----:B------:R-:W-:Y:S05]  /*0d10*/  @!P0 BRA `(.L_x_9) ;  /* 0x00000000000c8947 */ /* 0x000fea0003800000 */
[----:B------:R-:W0:Y:S02]  /*0d20*/  LDC.64 R6, c[0x0][0x588] ;  /* 0x00016200ff067b82 */ /* 0x000e240000000a00 */
[----:B0-----:R1:W5:Y:S01]  /*0d30*/  LDG.E R6, desc[UR20][R6.64] ;  /* 0x0000001406067981 */ /* 0x001362000c1e1900 */
[----:B------:R-:W-:Y:S05]  /*0d40*/  BRA `(.L_x_8) ;  /* 0x0000000000047947 */ /* 0x000fea0003800000 */
.L_x_9:
[----:B------:R-:W2:Y:S02]  /*0d50*/  LDC R6, c[0x0][0x580] ;  /* 0x00016000ff067b82 */ /* 0x000ea40000000800 */
.L_x_8:
[----:B------:R-:W-:Y:S02]  /*0d60*/  ULDC.64 UR4, c[0x0][0x5a0] ;  /* 0x0001680000047ab9 */ /* 0x000fe40000000a00 */
[----:B------:R-:W-:-:S04]  /*0d70*/  ISETP.NE.U32.AND P0, PT, RZ, UR4, PT ;  /* 0x00000004ff007c0c */ /* 0x000fc8000bf05070 */
[----:B------:R-:W-:-:S13]  /*0d80*/  ISETP.NE.AND.EX P0, PT, RZ, UR5, PT, P0 ;  /* 0x00000005ff007c0c */ /* 0x000fda000bf05300 */
[----:B------:R-:W-:Y:S05]  /*0d90*/  @!P0 BRA `(.L_x_10) ;  /* 0x00000000001c8947 */ /* 0x000fea0003800000 */
[----:B------:R-:W3:Y:S02]  /*0da0*/  LDC.64 R8, c[0x0][0x5a0] ;  /* 0x00016800ff087b82 */ /* 0x000ee40000000a00 */
[----:B---3--:R-:W3:Y:S02]  /*0db0*/  LDG.E.64 R8, desc[UR20][R8.64] ;  /* 0x0000001408087981 */ /* 0x008ee4000c1e1b00 */
[----:B---3--:R-:W-:-:S04]  /*0dc0*/  ISETP.NE.U32.AND P0, PT, R8, RZ, PT ;  /* 0x000000ff0800720c */ /* 0x008fc80003f05070 */
[----:B------:R-:W-:-:S13]  /*0dd0*/  ISETP.NE.AND.EX P0, PT, R9, RZ, PT, P0 ;  /* 0x000000ff0900720c */ /* 0x000fda0003f05300 */
[----:B------:R-:W-:Y:S05]  /*0de0*/  @!P0 BRA `(.L_x_10) ;  /* 0x0000000000088947 */ /* 0x000fea0003800000 */
[----:B01----:R0:W5:Y:S01]  /*0df0*/  LD.E R7, desc[UR20][R8.64] ;  /* 0x0000001408077980 */ /* 0x003162000c101900 */
[----:B------:R-:W-:Y:S05]  /*0e00*/  BRA `(.L_x_11) ;  /* 0x0000000000207947 */ /* 0x000fea0003800000 */
.L_x_10:
[----:B------:R-:W-:Y:S02]  /*0e10*/  ULDC.64 UR4, c[0x0][0x590] ;  /* 0x0001640000047ab9 */ /* 0x000fe40000000a00 */
[----:B------:R-:W-:-:S04]  /*0e20*/  ISETP.NE.U32.AND P0, PT, RZ, UR4, PT ;  /* 0x00000004ff007c0c */ /* 0x000fc8000bf05070 */
[----:B------:R-:W-:-:S13]  /*0e30*/  ISETP.NE.AND.EX P0, PT, RZ, UR5, PT, P0 ;  /* 0x00000005ff007c0c */ /* 0x000fda000bf05300 */
[----:B------:R-:W-:Y:S05]  /*0e40*/  @!P0 BRA `(.L_x_12) ;  /* 0x00000000000c8947 */ /* 0x000fea0003800000 */
[----:B------:R-:W0:Y:S02]  /*0e50*/  LDC.64 R8, c[0x0][0x590] ;  /* 0x00016400ff087b82 */ /* 0x000e240000000a00 */
[----:B01----:R1:W5:Y:S01]  /*0e60*/  LDG.E R7, desc[UR20][R8.64] ;  /* 0x0000001408077981 */ /* 0x003362000c1e1900 */
[----:B------:R-:W-:Y:S05]  /*0e70*/  BRA `(.L_x_11) ;  /* 0x0000000000047947 */ /* 0x000fea0003800000 */
.L_x_12:
[----:B01----:R-:W3:Y:S02]  /*0e80*/  LDC R7, c[0x0][0x584] ;  /* 0x00016100ff077b82 */ /* 0x003ee40000000800 */
.L_x_11:
[----:B------:R-:W-:-:S13]  /*0e90*/  LOP3.LUT P0, RZ, R10, 0xff, RZ, 0xc0, !PT ;  /* 0x000000ff0aff7812 */ /* 0x000fda000780c0ff */
[----:B------:R-:W-:Y:S05]  /*0ea0*/  @!P0 EXIT ;  /* 0x000000000000894d */ /* 0x000fea0003800000 */
[----:B------:R-:W4:Y:S01]  /*0eb0*/  LDC.64 R14, c[0x0][0x5c8] ;  /* 0x00017200ff0e7b82 */ /* 0x000f220000000a00 */
[----:B------:R-:W-:Y:S01]  /*0ec0*/  ULDC UR4, c[0x0][0x28c] ;  /* 0x0000a30000047ab9 */ /* 0x000fe20000000800 */
[----:B------:R-:W-:Y:S01]  /*0ed0*/  LOP3.LUT R82, R2, 0x1, RZ, 0xfc, !PT ;  /* 0x0000000102527812 */ /* 0x000fe200078efcff */
[----:B------:R-:W-:-:S04]  /*0ee0*/  UIADD3 UR4, UR4, 0x7f, URZ ;  /* 0x0000007f04047890 */ /* 0x000fc8000fffe03f */
[----:B------:R-:W-:-:S04]  /*0ef0*/  USHF.R.S32.HI UR5, URZ, 0x1f, UR4 ;  /* 0x0000001f3f057899 */ /* 0x000fc80008011404 */
[----:B------:R-:W-:-:S03]  /*0f00*/  ULEA.HI UR5, UR5, UR4, URZ, 0x7 ;  /* 0x0000000405057291 */ /* 0x000fc6000f8f383f */
[----:B------:R-:W-:Y:S01]  /*0f10*/  UMOV UR4, URZ ;  /* 0x0000003f00047c82 */ /* 0x000fe20008000000 */
[----:B------:R-:W-:-:S03]  /*0f20*/  USHF.R.S32.HI UR9, URZ, 0x7, UR5 ;  /* 0x000000073f097899 */ /* 0x000fc60008011405 */
[----:B------:R-:W-:Y:S01]  /*0f30*/  UMOV UR5, URZ ;  /* 0x0000003f00057c82 */ /* 0x000fe20008000000 */
[C-C-:B----4-:R-:W-:Y:S01]  /*0f40*/  SHF.L.U64.HI R10, R14.reuse, 0x7, R15.reuse ;  /* 0x000000070e0a7819 */ /* 0x150fe2000001020f */
[C---:B------:R-:W-:Y:S01]  /*0f50*/  IMAD.SHL.U32 R13, R14.reuse, 0x80, RZ ;  /* 0x000000800e0d7824 */ /* 0x040fe200078e00ff */
[C-C-:B------:R-:W-:Y:S02]  /*0f60*/  SHF.L.U64.HI R12, R14.reuse, 0x3, R15.reuse ;  /* 0x000000030e0c7819 */ /* 0x140fe4000001020f */
[C---:B------:R-:W-:Y:S01]  /*0f70*/  SHF.L.U64.HI R11, R14.reuse, 0x8, R15 ;  /* 0x000000080e0b7819 */ /* 0x040fe2000001020f */
[C---:B------:R-:W-:Y:S02]  /*0f80*/  IMAD.SHL.U32 R15, R14.reuse, 0x8, RZ ;  /* 0x000000080e0f7824 */ /* 0x040fe400078e00ff */
[----:B------:R-:W-:-:S07]  /*0f90*/  IMAD.SHL.U32 R14, R14, 0x100, RZ ;  /* 0x000001000e0e7824 */ /* 0x000fce00078e00ff */
.L_x_45:
[----:B01----:R-:W-:Y:S01]  /*0fa0*/  LOP3.LUT R8, R5, 0x80, RZ, 0xc0, !PT ;  /* 0x0000008005087812 */ /* 0x003fe200078ec0ff */
[----:B------:R-:W0:Y:S01]  /*0fb0*/  S2UR UR12, SR_CgaCtaId ;  /* 0x00000000000c79c3 */ /* 0x000e220000008800 */
[----:B------:R-:W-:Y:S01]  /*0fc0*/  UMOV UR11, 0x400 ;  /* 0x00000400000b7882 */ /* 0x000fe20000000000 */
[----:B------:R-:W-:Y:S01]  /*0fd0*/  UMOV UR6, URZ ;  /* 0x0000003f00067c82 */ /* 0x000fe20008000000 */
[----:B------:R-:W-:Y:S01]  /*0fe0*/  SHF.R.U32.HI R8, RZ, 0x7, R8 ;  /* 0x00000007ff087819 */ /* 0x000fe20000011608 */
[----:B------:R-:W-:Y:S01]  /*0ff0*/  UMOV UR7, URZ ;  /* 0x0000003f00077c82 */ /* 0x000fe20008000000 */
[----:B------:R-:W-:Y:S01]  /*1000*/  UMOV UR13, UR5 ;  /* 0x00000005000d7c82 */ /* 0x000fe20008000000 */
[----:B-----5:R-:W-:Y:S02]  /*1010*/  CS2R R18, SRZ ;  /* 0x0000000000127805 */ /* 0x020fe4000001ff00 */
[----:B------:R-:W-:Y:S01]  /*1020*/  CS2R R20, SRZ ;  /* 0x0000000000147805 */ /* 0x000fe2000001ff00 */
[----:B------:R-:W1:Y:S01]  /*1030*/  LDC R9, c[0x0][0x28c] ;  /* 0x0000a300ff097b82 */ /* 0x000e620000000800 */
[----:B------:R-:W4:Y:S01]  /*1040*/  SHFL.IDX PT, R8, R8, RZ, 0x1f ;  /* 0x00001fff08087589 */ /* 0x000f2200000e0000 */
[----:B------:R-:W-:Y:S01]  /*1050*/  IMAD.MOV.U32 R22, RZ, RZ, RZ ;  /* 0x000000ffff167224 */ /* 0x000fe200078e00ff */
[----:B------:R-:W-:-:S02]  /*1060*/  CS2R R56, SRZ ;  /* 0x0000000000387805 */ /* 0x000fc4000001ff00 */
[----:B------:R-:W-:Y:S02]  /*1070*/  CS2R R58, SRZ ;  /* 0x00000000003a7805 */ /* 0x000fe4000001ff00 */
[----:B------:R-:W-:Y:S02]  /*1080*/  CS2R R60, SRZ ;  /* 0x00000000003c7805 */ /* 0x000fe4000001ff00 */
[----:B------:R-:W-:Y:S02]  /*1090*/  CS2R R62, SRZ ;  /* 0x00000000003e7805 */ /* 0x000fe4000001ff00 */
[----:B------:R-:W-:Y:S02]  /*10a0*/  CS2R R64, SRZ ;  /* 0x0000000000407805 */ /* 0x000fe4000001ff00 */
[----:B------:R-:W-:Y:S02]  /*10b0*/  CS2R R66, SRZ ;  /* 0x0000000000427805 */ /* 0x000fe4000001ff00 */
[----:B------:R-:W-:-:S02]  /*10c0*/  CS2R R68, SRZ ;  /* 0x0000000000447805 */ /* 0x000fc4000001ff00 */
[----:B------:R-:W-:Y:S02]  /*10d0*/  CS2R R70, SRZ ;  /* 0x0000000000467805 */ /* 0x000fe4000001ff00 */
[----:B------:R-:W-:Y:S02]  /*10e0*/  CS2R R72, SRZ ;  /* 0x0000000000487805 */ /* 0x000fe4000001ff00 */
[----:B------:R-:W-:Y:S02]  /*10f0*/  CS2R R74, SRZ ;  /* 0x00000000004a7805 */ /* 0x000fe4000001ff00 */
[----:B------:R-:W-:Y:S02]  /*1100*/  CS2R R76, SRZ ;  /* 0x00000000004c7805 */ /* 0x000fe4000001ff00 */
[----:B------:R-:W-:Y:S02]  /*1110*/  CS2R R78, SRZ ;  /* 0x00000000004e7805 */ /* 0x000fe4000001ff00 */
[----:B------:R-:W-:Y:S01]  /*1120*/  CS2R R80, SRZ ;  /* 0x0000000000507805 */ /* 0x000fe2000001ff00 */
[----:B0-----:R-:W-:Y:S01]  /*1130*/  ULEA UR11, UR12, UR11, 0x18 ;  /* 0x0000000b0c0b7291 */ /* 0x001fe2000f8ec03f */
[----:B------:R-:W-:Y:S01]  /*1140*/  IMAD.MOV.U32 R83, RZ, RZ, RZ ;  /* 0x000000ffff537224 */ /* 0x000fe200078e00ff */
[----:B------:R-:W-:Y:S01]  /*1150*/  CS2R R48, SRZ ;  /* 0x0000000000307805 */ /* 0x000fe2000001ff00 */
[----:B------:R-:W-:Y:S01]  /*1160*/  IMAD.U32 R17, RZ, RZ, UR4 ;  /* 0x00000004ff117e24 */ /* 0x000fe2000f8e00ff */
[----:B------:R-:W-:-:S02]  /*1170*/  CS2R R50, SRZ ;  /* 0x0000000000327805 */ /* 0x000fc4000001ff00 */
[----:B------:R-:W-:Y:S02]  /*1180*/  CS2R R52, SRZ ;  /* 0x0000000000347805 */ /* 0x000fe4000001ff00 */
[----:B------:R-:W-:Y:S02]  /*1190*/  CS2R R54, SRZ ;  /* 0x0000000000367805 */ /* 0x000fe4000001ff00 */
[----:B------:R-:W-:Y:S02]  /*11a0*/  CS2R R40, SRZ ;  /* 0x0000000000287805 */ /* 0x000fe4000001ff00 */
[----:B-1----:R-:W-:Y:S02]  /*11b0*/  ISETP.GE.AND P0, PT, R9, 0x1, PT ;  /* 0x000000010900780c */ /* 0x002fe40003f06270 */
[----:B------:R-:W-:Y:S02]  /*11c0*/  CS2R R42, SRZ ;  /* 0x00000000002a7805 */ /* 0x000fe4000001ff00 */
[----:B----4-:R-:W-:-:S02]  /*11d0*/  R2UR UR8, R8 ;  /* 0x00000000080872ca */ /* 0x010fc400000e0000 */
        /* <DEDUP_REMOVED lines=9> */
[----:B------:R-:W-:Y:S01]  /*1270*/  CS2R R30, SRZ ;  /* 0x00000000001e7805 */ /* 0x000fe2000001ff00 */
[----:B------:R-:W-:-:S04]  /*1280*/  ULEA.HI UR10, UR8, UR8, URZ, 0x1 ;  /* 0x00000008080a7291 */ /* 0x000fc8000f8f083f */
[----:B------:R-:W-:-:S04]  /*1290*/  ULOP3.LUT UR10, UR10, 0x7fffe, URZ, 0xc0, !UPT ;  /* 0x0007fffe0a0a7892 */ /* 0x000fc8000f8ec03f */
[----:B------:R-:W-:-:S03]  /*12a0*/  UIADD3 UR10, UR8, -UR10, URZ ;  /* 0x8000000a080a7290 */ /* 0x000fc6000fffe03f */
[----:B------:R-:W-:Y:S01]  /*12b0*/  UMOV UR8, URZ ;  /* 0x0000003f00087c82 */ /* 0x000fe20008000000 */
[----:B------:R-:W-:-:S04]  /*12c0*/  ULEA UR10, UR10, UR11, 0xd ;  /* 0x0000000b0a0a7291 */ /* 0x000fc8000f8e683f */
[----:B------:R-:W-:-:S04]  /*12d0*/  UIADD3 UR10, UR10, 0x100, URZ ;  /* 0x000001000a0a7890 */ /* 0x000fc8000fffe03f */
[----:B------:R-:W-:-:S04]  /*12e0*/  USHF.R.U32.HI UR10, URZ, 0x4, UR10 ;  /* 0x000000043f0a7899 */ /* 0x000fc8000801160a */
[----:B------:R-:W-:Y:S01]  /*12f0*/  ULOP3.LUT UR10, UR10, 0x3fff, URZ, 0xc0, !UPT ;  /* 0x00003fff0a0a7892 */ /* 0x000fe2000f8ec03f */
[----:B------:R-:W-:Y:S11]  /*1300*/  @!P0 BRA `(.L_x_13) ;  /* 0x0000000800648947 */ /* 0x000ff60003800000 */
[----:B------:R-:W-:-:S13]  /*1310*/  ISETP.NE.AND P1, PT, R82, 0x3, PT ;  /* 0x000000035200780c */ /* 0x000fda0003f25270 */
[----:B------:R-:W-:Y:S05]  /*1320*/  @!P1 BRA `(.L_x_14) ;  /* 0x0000000000049947 */ /* 0x000fea0003800000 */
[----:B------:R-:W-:Y:S01]  /*1330*/  BPT.TRAP 0x1 ;  /* 0x000000040000795c */ /* 0x000fe20000300000 */
.L_x_14:
[----:B------:R-:W-:Y:S01]  /*1340*/  ULEA UR6, UR5, UR11, 0x3 ;  /* 0x0000000b05067291 */ /* 0x000fe2000f8e183f */
[----:B------:R-:W-:-:S05]  /*1350*/  IMAD.U32 R8, RZ, RZ, UR4 ;  /* 0x00000004ff087e24 */ /* 0x000fca000f8e00ff */
[----:B------:R-:W-:-:S04]  /*1360*/  SHF.L.U32 R8, R8, 0x1f, RZ ;  /* 0x0000001f08087819 */ /* 0x000fc800000006ff */
[----:B------:R0:W1:Y:S01]  /*1370*/  SYNCS.PHASECHK.TRANS64.TRYWAIT P0, [UR6], R8 ;  /* 0x00000008ff0075a7 */ /* 0x0000620008000146 */
[----:B------:R-:W-:Y:S05]  /*1380*/  @!P1 BRA `(.L_x_15) ;  /* 0x0000000000049947 */ /* 0x000fea0003800000 */
[----:B------:R-:W-:Y:S01]  /*1390*/  BPT.TRAP 0x1 ;  /* 0x000000040000795c */ /* 0x000fe20000300000 */
.L_x_15:
[----:B-1----:R-:W-:Y:S05]  /*13a0*/  @P0 BRA `(.L_x_16) ;  /* 0x0000000000080947 */ /* 0x002fea0003800000 */
[----:B------:R-:W1:Y:S02]  /*13b0*/  SYNCS.PHASECHK.TRANS64.TRYWAIT P0, [UR6], R8 ;  /* 0x00000008ff0075a7 */ /* 0x000e640008000146 */
[----:B-1----:R-:W-:Y:S05]  /*13c0*/  @!P0 BRA `(.L_x_17) ;  /* 0x0000006c00548947 */ /* 0x002fea0003800000 */
.L_x_16:
[----:B------:R-:W-:Y:S01]  /*13d0*/  UIADD3 UR6, UR11, 0x30100, URZ ;  /* 0x000301000b067890 */ /* 0x000fe2000fffe03f */
[----:B------:R-:W-:Y:S01]  /*13e0*/  WARPGROUP.ARRIVE ;  /* 0x00000000000079c5 */ /* 0x000fe20000000000 */
[----:B------:R-:W-:Y:S01]  /*13f0*/  ULOP3.LUT UR8, UR10, 0x10000, URZ, 0xfc, !UPT ;  /* 0x000100000a087892 */ /* 0x000fe2000f8efc3f */
[----:B------:R-:W-:Y:S01]  /*1400*/  CS2R R18, SRZ ;  /* 0x0000000000127805 */ /* 0x000fe2000001ff00 */
[----:B------:R-:W-:Y:S01]  /*1410*/  USHF.R.U32.HI UR6, URZ, 0x4, UR6 ;  /* 0x000000043f067899 */ /* 0x000fe20008011606 */
[----:B------:R-:W-:Y:S01]  /*1420*/  CS2R R20, SRZ ;  /* 0x0000000000147805 */ /* 0x000fe2000001ff00 */
[----:B------:R-:W-:Y:S01]  /*1430*/  ULEA UR8, UR5, UR8, 0xc ;  /* 0x0000000805087291 */ /* 0x000fe2000f8e603f */
[----:B------:R-:W-:Y:S01]  /*1440*/  IMAD.MOV.U32 R22, RZ, RZ, RZ ;  /* 0x000000ffff167224 */ /* 0x000fe200078e00ff */
[----:B------:R-:W-:Y:S01]  /*1450*/  ULOP3.LUT UR6, UR6, 0x3fff, URZ, 0xc0, !UPT ;  /* 0x00003fff06067892 */ /* 0x000fe2000f8ec03f */
[----:B------:R-:W-:Y:S01]  /*1460*/  CS2R R56, SRZ ;  /* 0x0000000000387805 */ /* 0x000fe2000001ff00 */
[----:B------:R-:W-:Y:S01]  /*1470*/  UMOV UR17, 0x40000040 ;  /* 0x4000004000117882 */ /* 0x000fe20000000000 */
[----:B------:R-:W-:Y:S01]  /*1480*/  UMOV UR19, 0x40000040 ;  /* 0x4000004000137882 */ /* 0x000fe20000000000 */
[----:B------:R-:W-:Y:S01]  /*1490*/  ULOP3.LUT UR6, UR6, 0x10000, URZ, 0xfc, !UPT ;  /* 0x0001000006067892 */ /* 0x000fe2000f8efc3f */
[----:B------:R-:W-:Y:S01]  /*14a0*/  CS2R R58, SRZ ;  /* 0x00000000003a7805 */ /* 0x000fe2000001ff00 */
[----:B------:R-:W-:Y:S01]  /*14b0*/  UMOV UR16, UR8 ;  /* 0x0000000800107c82 */ /* 0x000fe20008000000 */
[----:B------:R-:W-:Y:S01]  /*14c0*/  UIADD3 UR7, UR8, 0x800, URZ ;  /* 0x0000080008077890 */ /* 0x000fe2000fffe03f */
[----:B------:R-:W-:Y:S01]  /*14d0*/  CS2R R60, SRZ ;  /* 0x00000000003c7805 */ /* 0x000fe2000001ff00 */
[----:B------:R-:W-:Y:S01]  /*14e0*/  ULEA UR12, UR5, UR6, 0x7 ;  /* 0x00000006050c7291 */ /* 0x000fe2000f8e383f */
[----:B------:R-:W-:Y:S01]  /*14f0*/  CS2R R62, SRZ ;  /* 0x00000000003e7805 */ /* 0x000fe2000001ff00 */
[----:B------:R-:W-:Y:S01]  /*1500*/  UIADD3 UR6, UR8, 0x400, URZ ;  /* 0x0000040008067890 */ /* 0x000fe2000fffe03f */
[----:B------:R-:W-:Y:S01]  /*1510*/  CS2R R64, SRZ ;  /* 0x0000000000407805 */ /* 0x000fe2000001ff00 */
[----:B------:R-:W-:Y:S01]  /*1520*/  UIADD3 UR14, UR12, 0x6, URZ ;  /* 0x000000060c0e7890 */ /* 0x000fe2000fffe03f */
[----:B------:R-:W-:Y:S01]  /*1530*/  CS2R R66, SRZ ;  /* 0x0000000000427805 */ /* 0x000fe2000001ff00 */
[----:B------:R-:W-:Y:S01]  /*1540*/  UMOV UR13, 0x40000040 ;  /* 0x40000040000d7882 */ /* 0x000fe20000000000 */
[----:B------:R-:W-:Y:S01]  /*1550*/  UMOV UR18, UR12 ;  /* 0x0000000c00127c82 */ /* 0x000fe20008000000 */
[----:B------:R-:W-:Y:S01]  /*1560*/  UMOV UR15, 0x40000040 ;  /* 0x40000040000f7882 */ /* 0x000fe20000000000 */
[----:B------:R-:W-:Y:S01]  /*1570*/  QGMMA.64x16x32.F32.E4M3.E4M3 R48, gdesc[UR16], RZ, !UPT ;  /* 0x00200000103079f3 */ /* 0x000fe2000c7008ff */
[----:B------:R-:W-:Y:S01]  /*1580*/  UMOV UR16, UR6 ;  /* 0x0000000600107c82 */ /* 0x000fe20008000000 */
[----:B------:R-:W-:Y:S01]  /*1590*/  UMOV UR17, 0x40000040 ;  /* 0x4000004000117882 */ /* 0x000fe20000000000 */
[----:B------:R-:W-:Y:S01]  /*15a0*/  UIADD3 UR6, UR8, 0xc00, URZ ;  /* 0x00000c0008067890 */ /* 0x000fe2000fffe03f */
[----:B------:R-:W-:Y:S01]  /*15b0*/  QGMMA.64x16x32.F32.E4M3.E4M3 R40, gdesc[UR16], RZ, !UPT ;  /* 0x00200000102879f3 */ /* 0x000fe2000c7008ff */
[----:B------:R-:W-:Y:S01]  /*15c0*/  UMOV UR16, UR7 ;  /* 0x0000000700107c82 */ /* 0x000fe20008000000 */
[----:B------:R-:W-:Y:S01]  /*15d0*/  UMOV UR17, 0x40000040 ;  /* 0x4000004000117882 */ /* 0x000fe20000000000 */
[----:B------:R-:W-:Y:S01]  /*15e0*/  UIADD3 UR7, UR8, 0x802, URZ ;  /* 0x0000080208077890 */ /* 0x000fe2000fffe03f */
[----:B------:R-:W-:Y:S01]  /*15f0*/  QGMMA.64x16x32.F32.E4M3.E4M3 R32, gdesc[UR16], RZ, !UPT ;  /* 0x00200000102079f3 */ /* 0x000fe2000c7008ff */
[----:B------:R-:W-:Y:S01]  /*1600*/  UMOV UR17, 0x40000040 ;  /* 0x4000004000117882 */ /* 0x000fe20000000000 */
[----:B------:R-:W-:Y:S01]  /*1610*/  UMOV UR16, UR6 ;  /* 0x0000000600107c82 */ /* 0x000fe20008000000 */
[----:B------:R-:W-:Y:S01]  /*1620*/  UIADD3 UR6, UR8, 0x402, URZ ;  /* 0x0000040208067890 */ /* 0x000fe2000fffe03f */
[----:B------:R-:W-:Y:S01]  /*1630*/  QGMMA.64x16x32.F32.E4M3.E4M3 R24, gdesc[UR16], RZ, !UPT ;  /* 0x00200000101879f3 */ /* 0x000fe2000c7008ff */
[----:B------:R-:W-:Y:S01]  /*1640*/  UIADD3 UR16, UR8, 0x2, URZ ;  /* 0x0000000208107890 */ /* 0x000fe2000fffe03f */
[----:B------:R-:W-:Y:S01]  /*1650*/  CS2R R68, SRZ ;  /* 0x0000000000447805 */ /* 0x000fe2000001ff00 */
[----:B------:R-:W-:Y:S01]  /*1660*/  UIADD3 UR18, UR12, 0x2, URZ ;  /* 0x000000020c127890 */ /* 0x000fe2000fffe03f */
[----:B------:R-:W-:Y:S01]  /*1670*/  CS2R R70, SRZ ;  /* 0x0000000000467805 */ /* 0x000fe2000001ff00 */
[----:B------:R-:W-:Y:S01]  /*1680*/  UMOV UR17, 0x40000040 ;  /* 0x4000004000117882 */ /* 0x000fe20000000000 */
[----:B------:R-:W-:Y:S01]  /*1690*/  UMOV UR19, 0x40000040 ;  /* 0x4000004000137882 */ /* 0x000fe20000000000 */
[----:B------:R-:W-:-:S02]  /*16a0*/  CS2R R72, SRZ ;  /* 0x0000000000487805 */ /* 0x000fc4000001ff00 */
[----:B------:R-:W-:Y:S02]  /*16b0*/  CS2R R74, SRZ ;  /* 0x00000000004a7805 */ /* 0x000fe4000001ff00 */
[----:B------:R-:W-:Y:S02]  /*16c0*/  CS2R R76, SRZ ;  /* 0x00000000004c7805 */ /* 0x000fe4000001ff00 */
[----:B------:R-:W-:Y:S02]  /*16d0*/  CS2R R78, SRZ ;  /* 0x00000000004e7805 */ /* 0x000fe4000001ff00 */
[----:B------:R-:W-:Y:S01]  /*16e0*/  CS2R R80, SRZ ;  /* 0x0000000000507805 */ /* 0x000fe2000001ff00 */
[----:B------:R-:W-:Y:S01]  /*16f0*/  IMAD.MOV.U32 R83, RZ, RZ, RZ ;  /* 0x000000ffff537224 */ /* 0x000fe200078e00ff */
[----:B------:R-:W-:Y:S01]  /*1700*/  QGMMA.64x16x32.F32.E4M3.E4M3 R48, gdesc[UR16], R48 ;  /* 0x00200000103079f3 */ /* 0x000fe20008700830 */
[----:B------:R-:W-:Y:S01]  /*1710*/  UMOV UR16, UR6 ;  /* 0x0000000600107c82 */ /* 0x000fe20008000000 */
[----:B------:R-:W-:Y:S01]  /*1720*/  UMOV UR17, 0x40000040 ;  /* 0x4000004000117882 */ /* 0x000fe20000000000 */
[----:B------:R-:W-:Y:S01]  /*1730*/  UIADD3 UR6, UR8, 0xc02, URZ ;  /* 0x00000c0208067890 */ /* 0x000fe2000fffe03f */
[----:B------:R-:W-:Y:S01]  /*1740*/  QGMMA.64x16x32.F32.E4M3.E4M3 R40, gdesc[UR16], R40 ;  /* 0x00200000102879f3 */ /* 0x000fe20008700828 */
[----:B------:R-:W-:Y:S01]  /*1750*/  UMOV UR16, UR7 ;  /* 0x0000000700107c82 */ /* 0x000fe20008000000 */
[----:B------:R-:W-:Y:S01]  /*1760*/  UMOV UR17, 0x40000040 ;  /* 0x4000004000117882 */ /* 0x000fe20000000000 */
[----:B------:R-:W-:Y:S01]  /*1770*/  UIADD3 UR7, UR8, 0x804, URZ ;  /* 0x0000080408077890 */ /* 0x000fe2000fffe03f */
[----:B------:R-:W-:Y:S01]  /*1780*/  QGMMA.64x16x32.F32.E4M3.E4M3 R32, gdesc[UR16], R32 ;  /* 0x00200000102079f3 */ /* 0x000fe20008700820 */
[----:B------:R-:W-:Y:S01]  /*1790*/  UMOV UR17, 0x40000040 ;  /* 0x4000004000117882 */ /* 0x000fe20000000000 */
[----:B------:R-:W-:Y:S01]  /*17a0*/  UMOV UR16, UR6 ;  /* 0x0000000600107c82 */ /* 0x000fe20008000000 */
[----:B------:R-:W-:Y:S01]  /*17b0*/  UIADD3 UR6, UR8, 0x404, URZ ;  /* 0x0000040408067890 */ /* 0x000fe2000fffe03f */
[----:B------:R-:W-:Y:S01]  /*17c0*/  QGMMA.64x16x32.F32.E4M3.E4M3 R24, gdesc[UR16], R24 ;  /* 0x00200000101879f3 */ /* 0x000fe20008700818 */
[----:B------:R-:W-:-:S02]  /*17d0*/  UIADD3 UR16, UR8, 0x4, URZ ;  /* 0x0000000408107890 */ /* 0x000fc4000fffe03f */
[----:B------:R-:W-:Y:S01]  /*17e0*/  UIADD3 UR18, UR12, 0x4, URZ ;  /* 0x000000040c127890 */ /* 0x000fe2000fffe03f */
[----:B------:R-:W-:Y:S01]  /*17f0*/  UMOV UR17, 0x40000040 ;  /* 0x4000004000117882 */ /* 0x000fe20000000000 */
[----:B------:R-:W-:-:S07]  /*1800*/  UMOV UR19, 0x40000040 ;  /* 0x4000004000137882 */ /* 0x000fce0000000000 */
        /* <DEDUP_REMOVED lines=11> */
[----:B------:R-:W-:Y:S01]  /*18c0*/  UMOV UR6, 0x4 ;  /* 0x0000000400067882 */ /* 0x000fe20000000000 */
[----:B------:R-:W-:Y:S01]  /*18d0*/  QGMMA.64x16x32.F32.E4M3.E4M3 R24, gdesc[UR16], R24 ;  /* 0x00200000101879f3 */ /* 0x000fe20008700818 */
[----:B------:R-:W-:Y:S01]  /*18e0*/  UIADD3 UR16, UR8, 0x406, URZ ;  /* 0x0000040608107890 */ /* 0x000fe2000fffe03f */
[----:B------:R-:W-:Y:S01]  /*18f0*/  UMOV UR12, UR7 ;  /* 0x00000007000c7c82 */ /* 0x000fe20008000000 */
[----:B------:R-:W-:-:S02]  /*1900*/  UIADD3 UR7, UR8, 0x806, URZ ;  /* 0x0000080608077890 */ /* 0x000fc4000fffe03f */
[----:B------:R-:W-:Y:S01]  /*1910*/  UIADD3 UR8, UR8, 0xc06, URZ ;  /* 0x00000c0608087890 */ /* 0x000fe2000fffe03f */
[----:B------:R-:W-:Y:S02]  /*1920*/  QGMMA.64x16x32.F32.E4M3.E4M3 R48, gdesc[UR12], R48 ;  /* 0x002000000c3079f3 */ /* 0x000fe40008700830 */
[----:B------:R-:W-:Y:S01]  /*1930*/  UMOV UR12, UR16 ;  /* 0x00000010000c7c82 */ /* 0x000fe20008000000 */
[----:B------:R-:W-:Y:S02]  /*1940*/  UMOV UR13, 0x40000040 ;  /* 0x40000040000d7882 */ /* 0x000fe40000000000 */
[----:B------:R-:W-:Y:S01]  /*1950*/  QGMMA.64x16x32.F32.E4M3.E4M3 R40, gdesc[UR12], R40 ;  /* 0x002000000c2879f3 */ /* 0x000fe20008700828 */
[----:B------:R-:W-:Y:S01]  /*1960*/  UMOV UR12, UR7 ;  /* 0x00000007000c7c82 */ /* 0x000fe20008000000 */
[----:B------:R-:W-:Y:S01]  /*1970*/  ULDC UR7, c[0x0][0x50c] ;  /* 0x0001430000077ab9 */ /* 0x000fe20000000800 */
[----:B------:R-:W-:Y:S01]  /*1980*/  UMOV UR13, 0x40000040 ;  /* 0x40000040000d7882 */ /* 0x000fe20000000000 */
[----:B------:R-:W-:Y:S01]  /*1990*/  UISETP.NE.AND UP0, UPT, UR7, 0x4, UPT ;  /* 0x000000040700788c */ /* 0x000fe2000bf05270 */
[----:B------:R-:W-:Y:S01]  /*19a0*/  QGMMA.64x16x32.F32.E4M3.E4M3 R32, gdesc[UR12], R32 ;  /* 0x002000000c2079f3 */ /* 0x000fe20008700820 */
[----:B------:R-:W-:Y:S01]  /*19b0*/  UMOV UR12, UR8 ;  /* 0x00000008000c7c82 */ /* 0x000fe20008000000 */
[----:B------:R-:W-:Y:S01]  /*19c0*/  UMOV UR13, 0x40000040 ;  /* 0x40000040000d7882 */ /* 0x000fe20000000000 */
[----:B------:R-:W-:Y:S01]  /*19d0*/  USEL UR7, URZ, 0x1, UP0 ;  /* 0x000000013f077887 */ /* 0x000fe20008000000 */
[----:B------:R-:W-:Y:S05]  /*19e0*/  QGMMA.64x16x32.F32.E4M3.E4M3 R24, gdesc[UR12], R24, gsb0 ;  /* 0x002000000c1879f3 */ /* 0x000fea0008000818 */
[----:B------:R-:W-:-:S13]  /*19f0*/  ISETP.NE.AND P0, PT, RZ, UR7, PT ;  /* 0x00000007ff007c0c */ /* 0x000fda000bf05270 */
[----:B------:R-:W-:Y:S05]  /*1a00*/  @!P0 BRA `(.L_x_18) ;  /* 0x0000000000888947 */ /* 0x000fea0003800000 */
[----:B------:R-:W-:Y:S02]  /*1a10*/  WARPGROUP.DEPBAR.LE gsb0, 0x0 ;  /* 0x00008000000079c5 */ /* 0x000fe40000010000 */
[----:B------:R-:W-:-:S01]  /*1a20*/  FADD R83, RZ, R48 ;  /* 0x00000030ff537221 */ /* 0x000fc20000000000 */
[----:B------:R-:W-:Y:S01]  /*1a30*/  FADD R80, RZ, R49 ;  /* 0x00000031ff507221 */ /* 0x000fe20000000000 */
        /* <DEDUP_REMOVED lines=30> */
[----:B------:R-:W-:-:S06]  /*1c20*/  UMOV UR6, URZ ;  /* 0x0000003f00067c82 */ /* 0x000fcc0008000000 */
.L_x_18:
[----:B------:R-:W-:-:S04]  /*1c30*/  UIADD3 UR13, UR5, 0x1, URZ ;  /* 0x00000001050d7890 */ /* 0x000fc8000fffe03f */
[----:B------:R-:W-:-:S04]  /*1c40*/  UISETP.NE.AND UP0, UPT, UR13, 0x3, UPT ;  /* 0x000000030d00788c */ /* 0x000fc8000bf05270 */
[----:B------:R-:W-:Y:S02]  /*1c50*/  USEL UR8, URZ, 0x1, UP0 ;  /* 0x000000013f087887 */ /* 0x000fe40008000000 */
[----:B------:R-:W-:Y:S02]  /*1c60*/  USEL UR13, UR13, URZ, UP0 ;  /* 0x0000003f0d0d7287 */ /* 0x000fe40008000000 */
[----:B------:R-:W-:-:S06]  /*1c70*/  ULOP3.LUT UR8, UR4, UR8, URZ, 0x3c, !UPT ;  /* 0x0000000804087292 */ /* 0x000fcc000f8e3c3f */
[----:B------:R-:W-:Y:S01]  /*1c80*/  IMAD.U32 R17, RZ, RZ, UR8 ;  /* 0x00000008ff117e24 */ /* 0x000fe2000f8e00ff */
[----:B------:R-:W-:-:S06]  /*1c90*/  UMOV UR8, 0x1 ;  /* 0x0000000100087882 */ /* 0x000fcc0000000000 */
.L_x_13:
[----:B------:R-:W-:-:S04]  /*1ca0*/  UISETP.LT.AND UP0, UPT, UR9, 0x1, UPT ;  /* 0x000000010900788c */ /* 0x000fc8000bf01270 */
[----:B------:R-:W-:-:S04]  /*1cb0*/  USEL UR12, UR9, 0x1, UP0 ;  /* 0x00000001090c7887 */ /* 0x000fc80008000000 */
[----:B------:R-:W-:-:S04]  /*1cc0*/  UIADD3 UR12, UR9, -UR12, URZ ;  /* 0x8000000c090c7290 */ /* 0x000fc8000fffe03f */
[----:B------:R-:W-:-:S06]  /*1cd0*/  UISETP.GE.AND UP0, UPT, UR12, 0x1, UPT ;  /* 0x000000010c00788c */ /* 0x000fcc000bf06270 */
[----:B------:R-:W-:-:S13]  /*1ce0*/  PLOP3.LUT P0, PT, PT, PT, UP0, 0x80, 0x0 ;  /* 0x000000000000781c */ /* 0x000fda0003f0f008 */
[----:B------:R-:W-:Y:S05]  /*1cf0*/  @!P0 BRA `(.L_x_19) ;  /* 0x0000000800748947 */ /* 0x000fea0003800000 */
[----:B01----:R-:W-:Y:S01]  /*1d00*/  IMAD.U32 R8, RZ, RZ, UR12 ;  /* 0x0000000cff087e24 */ /* 0x003fe2000f8e00ff */
[----:B------:R-:W-:Y:S01]  /*1d10*/  UMOV UR12, UR5 ;  /* 0x00000005000c7c82 */ /* 0x000fe20008000000 */
[----:B------:R-:W-:-:S05]  /*1d20*/  ULDC UR15, c[0x0][0x50c] ;  /* 0x00014300000f7ab9 */ /* 0x000fca0000000800 */
.L_x_27:
[----:B------:R-:W-:-:S13]  /*1d30*/  ISETP.NE.AND P1, PT, R82, 0x3, PT ;  /* 0x000000035200780c */ /* 0x000fda0003f25270 */
[----:B01----:R-:W-:Y:S05]  /*1d40*/  @!P1 BRA `(.L_x_20) ;  /* 0x0000000000049947 */ /* 0x003fea0003800000 */
[----:B------:R-:W-:Y:S01]  /*1d50*/  BPT.TRAP 0x1 ;  /* 0x000000040000795c */ /* 0x000fe20000300000 */
.L_x_20:
[----:B------:R-:W0:Y:S01]  /*1d60*/  S2UR UR14, SR_CgaCtaId ;  /* 0x00000000000e79c3 */ /* 0x000e220000008800 */
[----:B------:R-:W-:Y:S01]  /*1d70*/  UMOV UR11, 0x400 ;  /* 0x00000400000b7882 */ /* 0x000fe20000000000 */
[----:B------:R-:W-:Y:S01]  /*1d80*/  SHF.L.U32 R9, R17, 0x1f, RZ ;  /* 0x0000001f11097819 */ /* 0x000fe200000006ff */
[----:B0-----:R-:W-:-:S04]  /*1d90*/  ULEA UR11, UR14, UR11, 0x18 ;  /* 0x0000000b0e0b7291 */ /* 0x001fc8000f8ec03f */
[----:B------:R-:W-:-:S09]  /*1da0*/  ULEA UR14, UR13, UR11, 0x3 ;  /* 0x0000000b0d0e7291 */ /* 0x000fd2000f8e183f */
[----:B------:R0:W1:Y:S01]  /*1db0*/  SYNCS.PHASECHK.TRANS64.TRYWAIT P0, [UR14], R9 ;  /* 0x00000009ff0075a7 */ /* 0x000062000800014e */
[----:B------:R-:W-:Y:S05]  /*1dc0*/  @!P1 BRA `(.L_x_21) ;  /* 0x0000000000049947 */ /* 0x000fea0003800000 */
[----:B------:R-:W-:Y:S01]  /*1dd0*/  BPT.TRAP 0x1 ;  /* 0x000000040000795c */ /* 0x000fe20000300000 */
.L_x_21:
[----:B-1----:R-:W-:Y:S05]  /*1de0*/  @P0 BRA `(.L_x_22) ;  /* 0x0000000000080947 */ /* 0x002fea0003800000 */
[----:B------:R-:W1:Y:S02]  /*1df0*/  SYNCS.PHASECHK.TRANS64.TRYWAIT P0, [UR14], R9 ;  /* 0x00000009ff0075a7 */ /* 0x000e64000800014e */
[----:B-1----:R-:W-:Y:S05]  /*1e00*/  @!P0 BRA `(.L_x_23) ;  /* 0x0000006000dc8947 */ /* 0x002fea0003800000 */
.L_x_22:
[----:B------:R-:W-:Y:S01]  /*1e10*/  UIADD3 UR14, UR11, 0x30100, URZ ;  /* 0x000301000b0e7890 */ /* 0x000fe2000fffe03f */
[----:B------:R-:W-:Y:S01]  /*1e20*/  WARPGROUP.ARRIVE ;  /* 0x00000000000079c5 */ /* 0x000fe20000000000 */
[----:B------:R-:W-:Y:S02]  /*1e30*/  UISETP.NE.AND UP0, UPT, UR7, URZ, UPT ;  /* 0x0000003f0700728c */ /* 0x000fe4000bf05270 */
[----:B------:R-:W-:Y:S02]  /*1e40*/  USHF.R.U32.HI UR14, URZ, 0x4, UR14 ;  /* 0x000000043f0e7899 */ /* 0x000fe4000801160e */
[----:B------:R-:W-:Y:S02]  /*1e50*/  USEL UR8, UR8, URZ, !UP0 ;  /* 0x0000003f08087287 */ /* 0x000fe4000c000000 */
[----:B------:R-:W-:Y:S02]  /*1e60*/  ULOP3.LUT UR14, UR14, 0x3fff, URZ, 0xc0, !UPT ;  /* 0x00003fff0e0e7892 */ /* 0x000fe4000f8ec03f */
[----:B------:R-:W-:-:S02]  /*1e70*/  ULOP3.LUT UR7, UR10, 0x10000, URZ, 0xfc, !UPT ;  /* 0x000100000a077892 */ /* 0x000fc4000f8efc3f */
[----:B------:R-:W-:Y:S02]  /*1e80*/  ULOP3.LUT UR14, UR14, 0x10000, URZ, 0xfc, !UPT ;  /* 0x000100000e0e7892 */ /* 0x000fe4000f8efc3f */
[----:B------:R-:W-:Y:S02]  /*1e90*/  UISETP.NE.U32.AND UP0, UPT, UR8, URZ, UPT ;  /* 0x0000003f0800728c */ /* 0x000fe4000bf05070 */
[----:B------:R-:W-:Y:S02]  /*1ea0*/  ULEA UR8, UR13, UR7, 0xc ;  /* 0x000000070d087291 */ /* 0x000fe4000f8e603f */
[----:B------:R-:W-:Y:S02]  /*1eb0*/  ULEA UR14, UR13, UR14, 0x7 ;  /* 0x0000000e0d0e7291 */ /* 0x000fe4000f8e383f */
[----:B------:R-:W-:Y:S02]  /*1ec0*/  UIADD3 UR7, UR8, 0x400, URZ ;  /* 0x0000040008077890 */ /* 0x000fe4000fffe03f */
[----:B------:R-:W-:-:S02]  /*1ed0*/  UIADD3 UR22, UR8, 0x800, URZ ;  /* 0x0000080008167890 */ /* 0x000fc4000fffe03f */
[----:B------:R-:W-:Y:S01]  /*1ee0*/  UMOV UR16, UR8 ;  /* 0x0000000800107c82 */ /* 0x000fe20008000000 */
[----:B------:R-:W-:Y:S01]  /*1ef0*/  UMOV UR17, 0x40000040 ;  /* 0x4000004000117882 */ /* 0x000fe20000000000 */
[----:B------:R-:W-:Y:S01]  /*1f00*/  UMOV UR18, UR14 ;  /* 0x0000000e00127c82 */ /* 0x000fe20008000000 */
[----:B------:R-:W-:Y:S01]  /*1f10*/  UMOV UR19, 0x40000040 ;  /* 0x4000004000137882 */ /* 0x000fe20000000000 */
[----:B------:R-:W-:Y:S01]  /*1f20*/  UIADD3 UR23, UR8, 0xc00, URZ ;  /* 0x00000c0008177890 */ /* 0x000fe2000fffe03f */
[----:B------:R-:W-:Y:S01]  /*1f30*/  QGMMA.64x16x32.F32.E4M3.E4M3 R48, gdesc[UR16], R48, UP0 ;  /* 0x00200000103079f3 */ /* 0x000fe2000bf00830 */
        /* <DEDUP_REMOVED lines=12> */
[----:B------:R-:W-:-:S02]  /*2000*/  UIADD3 UR16, UR8, 0x2, URZ ;  /* 0x0000000208107890 */ /* 0x000fc4000fffe03f */
[----:B------:R-:W-:Y:S01]  /*2010*/  UIADD3 UR18, UR14, 0x2, URZ ;  /* 0x000000020e127890 */ /* 0x000fe2000fffe03f */
[----:B------:R-:W-:Y:S01]  /*2020*/  UMOV UR17, 0x40000040 ;  /* 0x4000004000117882 */ /* 0x000fe20000000000 */
[----:B------:R-:W-:Y:S01]  /*2030*/  UMOV UR19, 0x40000040 ;  /* 0x4000004000137882 */ /* 0x000fe20000000000 */
[----:B------:R-:W-:-:S04]  /*2040*/  UIADD3 UR6, UR6, 0x4, URZ ;  /* 0x0000000406067890 */ /* 0x000fc8000fffe03f */
[----:B------:R-:W-:Y:S02]  /*2050*/  UISETP.NE.AND UP0, UPT, UR6, UR15, UPT ;  /* 0x0000000f0600728c */ /* 0x000fe4000bf05270 */
        /* <DEDUP_REMOVED lines=23> */
[----:B------:R-:W-:Y:S02]  /*21d0*/  UMOV UR17, 0x40000040 ;  /* 0x4000004000117882 */ /* 0x000fe40000000000 */
[----:B------:R-:W-:Y:S01]  /*21e0*/  QGMMA.64x16x32.F32.E4M3.E4M3 R32, gdesc[UR16], R32 ;  /* 0x00200000102079f3 */ /* 0x000fe20008700820 */
[----:B------:R-:W-:Y:S01]  /*21f0*/  UMOV UR16, UR23 ;  /* 0x0000001700107c82 */ /* 0x000fe20008000000 */
[----:B------:R-:W-:-:S02]  /*2200*/  UMOV UR17, 0x40000040 ;  /* 0x4000004000117882 */ /* 0x000fc40000000000 */
[----:B------:R-:W-:Y:S01]  /*2210*/  QGMMA.64x16x32.F32.E4M3.E4M3 R24, gdesc[UR16], R24 ;  /* 0x00200000101879f3 */ /* 0x000fe20008700818 */
[----:B------:R-:W-:Y:S02]  /*2220*/  UIADD3 UR16, UR8, 0x6, URZ ;  /* 0x0000000608107890 */ /* 0x000fe4000fffe03f */
[----:B------:R-:W-:Y:S02]  /*2230*/  UIADD3 UR18, UR14, 0x6, URZ ;  /* 0x000000060e127890 */ /* 0x000fe4000fffe03f */
[----:B------:R-:W-:Y:S01]  /*2240*/  UIADD3 UR14, UR8, 0x806, URZ ;  /* 0x00000806080e7890 */ /* 0x000fe2000fffe03f */
[----:B------:R-:W-:Y:S01]  /*2250*/  UMOV UR17, 0x40000040 ;  /* 0x4000004000117882 */ /* 0x000fe20000000000 */
[----:B------:R-:W-:Y:S01]  /*2260*/  UMOV UR19, 0x40000040 ;  /* 0x4000004000137882 */ /* 0x000fe20000000000 */
[----:B------:R-:W-:-:S04]  /*2270*/  UIADD3 UR8, UR8, 0xc06, URZ ;  /* 0x00000c0608087890 */ /* 0x000fc8000fffe03f */
[----:B------:R-:W-:Y:S01]  /*2280*/  QGMMA.64x16x32.F32.E4M3.E4M3 R48, gdesc[UR16], R48 ;  /* 0x00200000103079f3 */ /* 0x000fe20008700830 */
[----:B------:R-:W-:Y:S01]  /*2290*/  UMOV UR16, UR7 ;  /* 0x0000000700107c82 */ /* 0x000fe20008000000 */
[----:B------:R-:W-:Y:S01]  /*22a0*/  UMOV UR17, 0x40000040 ;  /* 0x4000004000117882 */ /* 0x000fe20000000000 */
[----:B------:R-:W-:Y:S01]  /*22b0*/  USEL UR7, URZ, 0x1, UP0 ;  /* 0x000000013f077887 */ /* 0x000fe20008000000 */
[----:B------:R-:W-:Y:S01]  /*22c0*/  QGMMA.64x16x32.F32.E4M3.E4M3 R40, gdesc[UR16], R40 ;  /* 0x00200000102879f3 */ /* 0x000fe20008700828 */
[----:B------:R-:W-:Y:S01]  /*22d0*/  UMOV UR16, UR14 ;  /* 0x0000000e00107c82 */ /* 0x000fe20008000000 */
[----:B------:R-:W-:Y:S02]  /*22e0*/  UMOV UR17, 0x40000040 ;  /* 0x4000004000117882 */ /* 0x000fe40000000000 */
[----:B------:R-:W-:Y:S01]  /*22f0*/  QGMMA.64x16x32.F32.E4M3.E4M3 R32, gdesc[UR16], R32 ;  /* 0x00200000102079f3 */ /* 0x000fe20008700820 */
[----:B------:R-:W-:Y:S01]  /*2300*/  UMOV UR16, UR8 ;  /* 0x0000000800107c82 */ /* 0x000fe20008000000 */
[----:B------:R-:W-:Y:S01]  /*2310*/  UMOV UR17, 0x40000040 ;  /* 0x4000004000117882 */ /* 0x000fe20000000000 */
[----:B------:R-:W-:Y:S01]  /*2320*/  ISETP.NE.AND P0, PT, RZ, UR7, PT ;  /* 0x00000007ff007c0c */ /* 0x000fe2000bf05270 */
[----:B------:R-:W-:Y:S03]  /*2330*/  QGMMA.64x16x32.F32.E4M3.E4M3 R24, gdesc[UR16], R24, gsb0 ;  /* 0x00200000101879f3 */ /* 0x000fe60008000818 */
[----:B------:R-:W-:-:S09]  /*2340*/  WARPGROUP.DEPBAR.LE gsb0, 0x1 ;  /* 0x00008000000079c5 */ /* 0x000fd20000010100 */
[----:B------:R-:W-:Y:S05]  /*2350*/  @!P0 BRA `(.L_x_24) ;  /* 0x0000000000888947 */ /* 0x000fea0003800000 */
[----:B------:R-:W-:Y:S02]  /*2360*/  WARPGROUP.DEPBAR.LE gsb0, 0x0 ;  /* 0x00008000000079c5 */ /* 0x000fe40000010000 */
[----:B------:R-:W-:-:S01]  /*2370*/  FADD R83, R48, R83 ;  /* 0x0000005330537221 */ /* 0x000fc20000000000 */
[----:B------:R-:W-:Y:S01]  /*2380*/  FADD R80, R49, R80 ;  /* 0x0000005031507221 */ /* 0x000fe20000000000 */
        /* <DEDUP_REMOVED lines=30> */
[----:B------:R-:W-:-:S06]  /*2570*/  UMOV UR6, URZ ;  /* 0x0000003f00067c82 */ /* 0x000fcc0008000000 */
.L_x_24:
[----:B------:R-:W-:Y:S05]  /*2580*/  @!P1 BRA `(.L_x_25) ;  /* 0x0000000000049947 */ /* 0x000fea0003800000 */
[----:B------:R-:W-:Y:S01]  /*2590*/  BPT.TRAP 0x1 ;  /* 0x000000040000795c */ /* 0x000fe20000300000 */
.L_x_25:
[----:B------:R-:W-:Y:S01]  /*25a0*/  ULEA UR8, UR12, UR11, 0x3 ;  /* 0x0000000b0c087291 */ /* 0x000fe2000f8e183f */
[----:B------:R-:W-:-:S03]  /*25b0*/  ISETP.GT.U32.AND P0, PT, R2, 0x1, PT ;  /* 0x000000010200780c */ /* 0x000fc60003f04070 */
[----:B------:R-:W-:-:S04]  /*25c0*/  UIADD3 UR8, UR8, 0x18, URZ ;  /* 0x0000001808087890 */ /* 0x000fc8000fffe03f */
[----:B------:R-:W-:-:S09]  /*25d0*/  UPRMT UR8, URZ, 0x654, UR8 ;  /* 0x000006543f087896 */ /* 0x000fd20008000008 */
[----:B------:R-:W-:Y:S01]  /*25e0*/  SYNCS.ARRIVE.TRANS64.RED.A1T0 RZ, [UR8], RZ ;  /* 0x000000ffffff79a7 */ /* 0x000fe20008100408 */
[----:B------:R-:W-:Y:S05]  /*25f0*/  @P0 BRA `(.L_x_26) ;  /* 0x0000000000040947 */ /* 0x000fea0003800000 */
[----:B------:R-:W-:Y:S01]  /*2600*/  BPT.TRAP 0x1 ;  /* 0x000000040000795c */ /* 0x000fe20000300000 */
.L_x_26:
[----:B------:R-:W-:Y:S01]  /*2610*/  UIADD3 UR13, UR13, 0x1, URZ ;  /* 0x000000010d0d7890 */ /* 0x000fe2000fffe03f */
[C---:B------:R-:W-:Y:S01]  /*2620*/  ISETP.GT.AND P0, PT, R8.reuse, 0x1, PT ;  /* 0x000000010800780c */ /* 0x040fe20003f04270 */
[----:B------:R-:W-:Y:S01]  /*2630*/  UIADD3 UR12, UR12, 0x1, URZ ;  /* 0x000000010c0c7890 */ /* 0x000fe2000fffe03f */
[----:B------:R-:W-:Y:S01]  /*2640*/  VIADD R8, R8, 0xffffffff ;  /* 0xffffffff08087836 */ /* 0x000fe20000000000 */
[----:B------:R-:W-:Y:S02]  /*2650*/  UISETP.NE.AND UP0, UPT, UR13, 0x3, UPT ;  /* 0x000000030d00788c */ /* 0x000fe4000bf05270 */
[----:B------:R-:W-:Y:S02]  /*2660*/  UISETP.NE.AND UP1, UPT, UR12, 0x3, UPT ;  /* 0x000000030c00788c */ /* 0x000fe4000bf25270 */
[----:B------:R-:W-:Y:S02]  /*2670*/  USEL UR8, URZ, 0x1, UP0 ;  /* 0x000000013f087887 */ /* 0x000fe40008000000 */
[----:B------:R-:W-:-:S02]  /*2680*/  USEL UR13, UR13, URZ, UP0 ;  /* 0x0000003f0d0d7287 */ /* 0x000fc40008000000 */
[----:B------:R-:W-:Y:S02]  /*2690*/  USEL UR12, UR12, URZ, UP1 ;  /* 0x0000003f0c0c7287 */ /* 0x000fe40008800000 */
[----:B------:R-:W-:Y:S01]  /*26a0*/  LOP3.LUT R17, R17, UR8, RZ, 0x3c, !PT ;  /* 0x0000000811117c12 */ /* 0x000fe2000f8e3cff */
[----:B------:R-:W-:Y:S01]  /*26b0*/  UMOV UR8, 0x1 ;  /* 0x0000000100087882 */ /* 0x000fe20000000000 */
[----:B------:R-:W-:Y:S08]  /*26c0*/  @P0 BRA `(.L_x_27) ;  /* 0xfffffff400980947 */ /* 0x000ff0000383ffff */
.L_x_19:
[----:B------:R-:W-:Y:S01]  /*26d0*/  UISETP.NE.AND UP0, UPT, UR6, URZ, UPT ;  /* 0x0000003f0600728c */ /* 0x000fe2000bf05270 */
[----:B01----:R-:W0:Y:S03]  /*26e0*/  LDC R8, c[0x0][0x28c] ;  /* 0x0000a300ff087b82 */ /* 0x003e260000000800 */
[----:B------:R-:W-:-:S06]  /*26f0*/  USEL UR6, URZ, 0x1, !UP0 ;  /* 0x000000013f067887 */ /* 0x000fcc000c000000 */
[----:B------:R-:W-:Y:S02]  /*2700*/  ISETP.NE.AND P0, PT, RZ, UR6, PT ;  /* 0x00000006ff007c0c */ /* 0x000fe4000bf05270 */
[----:B0-----:R-:W-:-:S11]  /*2710*/  ISETP.GE.AND P1, PT, R8, 0x1, PT ;  /* 0x000000010800780c */ /* 0x001fd60003f26270 */
[----:B------:R-:W-:Y:S05]  /*2720*/  @!P0 BRA `(.L_x_28) ;  /* 0x0000000000848947 */ /* 0x000fea0003800000 */
[----:B------:R-:W-:Y:S02]  /*2730*/  WARPGROUP.DEPBAR.LE gsb0, 0x0 ;  /* 0x00008000000079c5 */ /* 0x000fe40000010000 */
[----:B------:R-:W-:Y:S01]  /*2740*/  FADD R83, R48, R83 ;  /* 0x0000005330537221 */ /* 0x000fe20000000000 */
        /* <DEDUP_REMOVED lines=30> */
[----:B------:R-:W-:-:S07]  /*2930*/  FADD R18, R18, R31 ;  /* 0x0000001f12127221 */ /* 0x000fce0000000000 */
.L_x_28:
[----:B------:R-:W-:Y:S02]  /*2940*/  WARPGROUP.DEPBAR.LE gsb0, 0x0 ;  /* 0x00008000000079c5 */ /* 0x000fe40000010000 */
[----:B------:R-:W-:Y:S05]  /*2950*/  @!P1 BRA `(.L_x_29) ;  /* 0x0000000000409947 */ /* 0x000fea0003800000 */
[----:B------:R-:W-:-:S13]  /*2960*/  ISETP.NE.AND P0, PT, R82, 0x3, PT ;  /* 0x000000035200780c */ /* 0x000fda0003f05270 */
[----:B------:R-:W-:Y:S05]  /*2970*/  @!P0 BRA `(.L_x_30) ;  /* 0x0000000000048947 */ /* 0x000fea0003800000 */
[----:B------:R-:W-:Y:S01]  /*2980*/  BPT.TRAP 0x1 ;  /* 0x000000040000795c */ /* 0x000fe20000300000 */
.L_x_30:
[----:B------:R-:W-:Y:S01]  /*2990*/  UISETP.LT.AND UP0, UPT, UR9, 0x1, UPT ;  /* 0x000000010900788c */ /* 0x000fe2000bf01270 */
[----:B------:R-:W-:-:S03]  /*29a0*/  ISETP.GT.U32.AND P0, PT, R2, 0x1, PT ;  /* 0x000000010200780c */ /* 0x000fc60003f04070 */
[----:B------:R-:W-:-:S04]  /*29b0*/  USEL UR8, UR9, 0x1, UP0 ;  /* 0x0000000109087887 */ /* 0x000fc80008000000 */
[----:B------:R-:W-:-:S04]  /*29c0*/  UIADD3 UR8, UR5, UR9, -UR8 ;  /* 0x0000000905087290 */ /* 0x000fc8000fffe808 */
[----:B------:R-:W-:-:S04]  /*29d0*/  UIMAD.WIDE.U32 UR6, UR8, -0x55555555, URZ ;  /* 0xaaaaaaab080678a5 */ /* 0x000fc8000f8e003f */
[----:B------:R-:W-:-:S04]  /*29e0*/  USHF.R.U32.HI UR6, URZ, 0x1, UR7 ;  /* 0x000000013f067899 */ /* 0x000fc80008011607 */
[----:B------:R-:W-:-:S04]  /*29f0*/  UIMAD UR8, UR6, -0x3, UR8 ;  /* 0xfffffffd060878a4 */ /* 0x000fc8000f8e0208 */
[----:B------:R-:W-:-:S04]  /*2a00*/  ULEA UR8, UR8, UR11, 0x3 ;  /* 0x0000000b08087291 */ /* 0x000fc8000f8e183f */
[----:B------:R-:W-:-:S04]  /*2a10*/  UIADD3 UR8, UR8, 0x18, URZ ;  /* 0x0000001808087890 */ /* 0x000fc8000fffe03f */
[----:B------:R-:W-:-:S09]  /*2a20*/  UPRMT UR8, URZ, 0x654, UR8 ;  /* 0x000006543f087896 */ /* 0x000fd20008000008 */
[----:B------:R-:W-:Y:S01]  /*2a30*/  SYNCS.ARRIVE.TRANS64.RED.A1T0 RZ, [UR8], RZ ;  /* 0x000000ffffff79a7 */ /* 0x000fe20008100408 */
[----:B------:R-:W-:Y:S05]  /*2a40*/  @P0 BRA `(.L_x_29) ;  /* 0x0000000000040947 */ /* 0x000fea0003800000 */
[----:B------:R-:W-:Y:S01]  /*2a50*/  BPT.TRAP 0x1 ;  /* 0x000000040000795c */ /* 0x000fe20000300000 */
.L_x_29:
[----:B------:R-:W0:Y:S01]  /*2a60*/  LDC R32, c[0x0][0x288] ;  /* 0x0000a200ff207b82 */ /* 0x000e220000000800 */
[--C-:B------:R-:W-:Y:S01]  /*2a70*/  SHF.R.U32.HI R8, RZ, 0x2, R5.reuse ;  /* 0x00000002ff087819 */ /* 0x100fe20000011605 */
[----:B------:R-:W-:Y:S01]  /*2a80*/  IMAD.SHL.U32 R25, R16, 0x10, RZ ;  /* 0x0000001010197824 */ /* 0x000fe200078e00ff */
[----:B------:R-:W-:Y:S01]  /*2a90*/  SHF.R.U32.HI R17, RZ, 0x7, R5 ;  /* 0x00000007ff117819 */ /* 0x000fe20000011605 */
[C---:B------:R-:W-:Y:S01]  /*2aa0*/  IMAD.SHL.U32 R30, R5.reuse, 0x2, RZ ;  /* 0x00000002051e7824 */ /* 0x040fe200078e00ff */
[----:B------:R-:W-:Y:S01]  /*2ab0*/  LOP3.LUT R16, R5, 0x60, RZ, 0xc0, !PT ;  /* 0x0000006005107812 */ /* 0x000fe200078ec0ff */
[----:B------:R-:W-:Y:S01]  /*2ac0*/  UISETP.GE.U32.AND UP1, UPT, UR9, 0x3, UPT ;  /* 0x000000030900788c */ /* 0x000fe2000bf26070 */
[----:B------:R-:W-:Y:S01]  /*2ad0*/  LOP3.LUT R9, R8, 0x7, RZ, 0xc0, !PT ;  /* 0x0000000708097812 */ /* 0x000fe200078ec0ff */
[----:B------:R-:W-:Y:S01]  /*2ae0*/  ULDC.64 UR6, c[0x0][0x5d0] ;  /* 0x0001740000067ab9 */ /* 0x000fe20000000a00 */
[----:B------:R-:W-:Y:S01]  /*2af0*/  LOP3.LUT R8, R17, 0x1, RZ, 0xc0, !PT ;  /* 0x0000000111087812 */ /* 0x000fe200078ec0ff */
[----:B------:R-:W-:Y:S01]  /*2b00*/  UIADD3 UR5, UR9, UR5, URZ ;  /* 0x0000000509057290 */ /* 0x000fe2000fffe03f */
[----:B------:R-:W-:Y:S01]  /*2b10*/  SHF.R.U32.HI R16, RZ, 0x1, R16 ;  /* 0x00000001ff107819 */ /* 0x000fe20000011610 */
[----:B------:R-:W-:Y:S01]  /*2b20*/  IMAD.SHL.U32 R33, R23, 0x200, RZ ;  /* 0x0000020017217824 */ /* 0x000fe200078e00ff */
[----:B------:R-:W-:Y:S01]  /*2b30*/  SHF.R.S32.HI R34, RZ, 0x1f, R85 ;  /* 0x0000001fff227819 */ /* 0x000fe20000011455 */
[----:B------:R-:W-:Y:S01]  /*2b40*/  IMAD.SHL.U32 R26, R8, 0x40, RZ ;  /* 0x00000040081a7824 */ /* 0x000fe200078e00ff */
[----:B------:R-:W-:Y:S01]  /*2b50*/  LOP3.LUT R30, R25, 0x6, R30, 0xf8, !PT ;  /* 0x00000006191e7812 */ /* 0x000fe200078ef81e */
[----:B------:R-:W-:Y:S01]  /*2b60*/  UISETP.GT.U32.AND UP0, UPT, UR5, 0x2, UPT ;  /* 0x000000020500788c */ /* 0x000fe2000bf04070 */
[--C-:B------:R-:W-:Y:S01]  /*2b70*/  IADD3 R17, RZ, -R16, -R9.reuse ;  /* 0x80000010ff117210 */ /* 0x100fe20007ffe809 */
[----:B------:R-:W-:Y:S01]  /*2b80*/  IMAD R24, R34, UR6, RZ ;  /* 0x0000000622187c24 */ /* 0x000fe2000f8e02ff */
[----:B------:R-:W-:Y:S01]  /*2b90*/  SHF.R.S32.HI R31, RZ, 0x1f, R30 ;  /* 0x0000001fff1f7819 */ /* 0x000fe2000001141e */
[----:B------:R-:W-:Y:S01]  /*2ba0*/  UISETP.LT.U32.AND UP0, UPT, UR9, 0x3, UP0 ;  /* 0x000000030900788c */ /* 0x000fe20008701070 */
[----:B------:R-:W-:Y:S01]  /*2bb0*/  LOP3.LUT R27, R26, 0x40, R9, 0xe2, !PT ;  /* 0x000000401a1b7812 */ /* 0x000fe200078ee209 */
[----:B------:R-:W-:Y:S01]  /*2bc0*/  IMAD R26, R8, -0x40, R17 ;  /* 0xffffffc0081a7824 */ /* 0x000fe200078e0211 */
[----:B------:R-:W-:Y:S01]  /*2bd0*/  LOP3.LUT R17, R5, 0x3, RZ, 0xc0, !PT ;  /* 0x0000000305117812 */ /* 0x000fe200078ec0ff */
[----:B------:R-:W-:Y:S01]  /*2be0*/  IMAD R35, R85, UR7, R24 ;  /* 0x0000000755237c24 */ /* 0x000fe2000f8e0218 */
[----:B0-----:R-:W-:Y:S01]  /*2bf0*/  ISETP.GE.AND P0, PT, R25, R32, PT ;  /* 0x000000201900720c */ /* 0x001fe20003f06270 */
[----:B------:R-:W-:Y:S01]  /*2c00*/  IMAD.WIDE.U32 R8, R85, UR6, R30 ;  /* 0x0000000655087c25 */ /* 0x000fe2000f8e001e */
[----:B------:R-:W-:-:S02]  /*2c10*/  @UP1 UIMAD.WIDE.U32 UR6, UR5, -0x55555555, URZ ;  /* 0xaaaaaaab050618a5 */ /* 0x000fc4000f8e003f */
[----:B------:R-:W-:Y:S01]  /*2c20*/  USEL UR8, URZ, 0x1, !UP0 ;  /* 0x000000013f087887 */ /* 0x000fe2000c000000 */
[----:B------:R-:W-:Y:S01]  /*2c30*/  IMAD.WIDE R28, R23, 0x200, RZ ;  /* 0x00000200171c7825 */ /* 0x000fe200078e02ff */
[----:B------:R-:W-:Y:S02]  /*2c40*/  @UP1 USHF.R.U32.HI UR6, URZ, 0x1, UR7 ;  /* 0x000000013f061899 */ /* 0x000fe40008011607 */
[----:B------:R-:W-:Y:S01]  /*2c50*/  ULOP3.LUT UR4, UR4, UR8, URZ, 0x3c, !UPT ;  /* 0x0000000804047292 */ /* 0x000fe2000f8e3c3f */
[----:B------:R-:W-:Y:S01]  /*2c60*/  IMAD R24, R17, -0x2, R32 ;  /* 0xfffffffe11187824 */ /* 0x000fe200078e0220 */
[----:B------:R-:W-:Y:S01]  /*2c70*/  ULDC UR7, c[0x0][0x284] ;  /* 0x0000a10000077ab9 */ /* 0x000fe20000000800 */
[----:B------:R-:W-:Y:S01]  /*2c80*/  LOP3.LUT R27, R28, R27, R16, 0xfe, !PT ;  /* 0x0000001b1c1b7212 */ /* 0x000fe200078efe10 */
[----:B------:R-:W-:Y:S01]  /*2c90*/  @UP1 ULOP3.LUT UR4, UR4, 0x1, UR6, 0x78, !UPT ;  /* 0x0000000104041892 */ /* 0x000fe2000f8e7806 */
[----:B------:R-:W-:Y:S01]  /*2ca0*/  ISETP.GE.OR P0, PT, R33, UR7, P0 ;  /* 0x0000000721007c0c */ /* 0x000fe20008706670 */
[----:B------:R-:W-:Y:S01]  /*2cb0*/  IMAD.IADD R17, R9, 0x1, R35 ;  /* 0x0000000109117824 */ /* 0x000fe200078e0223 */
[----:B------:R-:W-:Y:S01]  /*2cc0*/  IADD3 R26, -R33, UR7, R26 ;  /* 0x00000007211a7c10 */ /* 0x000fe2000fffe11a */
[----:B------:R-:W-:-:S02]  /*2cd0*/  IMAD.IADD R24, R24, 0x1, -R25 ;  /* 0x0000000118187824 */ /* 0x000fc400078e0a19 */
[----:B------:R-:W-:Y:S02]  /*2ce0*/  IMAD.MOV.U32 R23, RZ, RZ, -0x1 ;  /* 0xffffffffff177424 */ /* 0x000fe400078e00ff */
[----:B------:R-:W-:-:S06]  /*2cf0*/  IMAD.MOV.U32 R16, RZ, RZ, R8 ;  /* 0x000000ffff107224 */ /* 0x000fcc00078e0008 */
[----:B------:R-:W-:Y:S05]  /*2d00*/  @P0 BRA `(.L_x_31) ;  /* 0x0000003400c40947 */ /* 0x000fea0003800000 */
[----:B------:R-:W0:Y:S01]  /*2d10*/  LDC.64 R8, c[0x0][0x5c8] ;  /* 0x00017200ff087b82 */ /* 0x000e220000000a00 */
[----:B---3-5:R-:W-:Y:S01]  /*2d20*/  FSETP.NEU.AND P0, PT, R7, RZ, PT ;  /* 0x000000ff0700720b */ /* 0x028fe20003f0d000 */
[----:B------:R-:W-:Y:S01]  /*2d30*/  BSSY B0, `(.L_x_31) ;  /* 0x000036e000007945 */ /* 0x000fe20003800000 */
[-C--:B0-----:R-:W-:Y:S02]  /*2d40*/  IMAD R32, R29, R8.reuse, RZ ;  /* 0x000000081d207224 */ /* 0x081fe400078e02ff */
[----:B------:R-:W-:-:S04]  /*2d50*/  IMAD.WIDE.U32 R16, R27, R8, R16 ;  /* 0x000000081b107225 */ /* 0x000fc800078e0010 */
[----:B------:R-:W-:-:S04]  /*2d60*/  IMAD R25, R27, R9, R32 ;  /* 0x000000091b197224 */ /* 0x000fc800078e0220 */
[----:B------:R-:W-:Y:S01]  /*2d70*/  IMAD.IADD R25, R17, 0x1, R25 ;  /* 0x0000000111197824 */ /* 0x000fe200078e0219 */
[----:B------:R-:W-:Y:S06]  /*2d80*/  @!P0 BRA `(.L_x_32) ;  /* 0x0000002000748947 */ /* 0x000fec0003800000 */
[----:B------:R-:W-:Y:S01]  /*2d90*/  ULDC.64 UR6, c[0x0][0x5b8] ;  /* 0x00016e0000067ab9 */ /* 0x000fe20000000a00 */
[----:B------:R-:W-:Y:S01]  /*2da0*/  ISETP.GE.AND P1, PT, R26, 0x1, PT ;  /* 0x000000011a00780c */ /* 0x000fe20003f26270 */
[----:B------:R-:W-:Y:S01]  /*2db0*/  IMAD R28, R34, UR6, RZ ;  /* 0x00000006221c7c24 */ /* 0x000fe2000f8e02ff */
[----:B------:R-:W-:Y:S01]  /*2dc0*/  ULDC.64 UR10, c[0x0][0x5a8] ;  /* 0x00016a00000a7ab9 */ /* 0x000fe20000000a00 */
[----:B------:R-:W-:Y:S01]  /*2dd0*/  IMAD.WIDE.U32 R30, R85, UR6, R30 ;  /* 0x00000006551e7c25 */ /* 0x000fe2000f8e001e */
[----:B------:R-:W-:-:S03]  /*2de0*/  ISETP.LT.OR P3, PT, R24, 0x1, !P1 ;  /* 0x000000011800780c */ /* 0x000fc60004f61670 */
[----:B------:R-:W-:Y:S01]  /*2df0*/  IMAD R85, R85, UR7, R28 ;  /* 0x0000000755557c24 */ /* 0x000fe2000f8e021c */
[----:B------:R-:W-:Y:S02]  /*2e00*/  ULDC.64 UR6, c[0x0][0x5b0] ;  /* 0x00016c0000067ab9 */ /* 0x000fe40000000a00 */
[----:B------:R-:W-:Y:S02]  /*2e10*/  IMAD R28, R29, UR6, RZ ;  /* 0x000000061d1c7c24 */ /* 0x000fe4000f8e02ff */
[----:B------:R-:W-:Y:S02]  /*2e20*/  IMAD.IADD R31, R31, 0x1, R85 ;  /* 0x000000011f1f7824 */ /* 0x000fe400078e0255 */
[C-C-:B------:R-:W-:Y:S01]  /*2e30*/  IMAD R35, R27.reuse, UR7, R28.reuse ;  /* 0x000000071b237c24 */ /* 0x140fe2000f8e021c */
[----:B------:R-:W-:Y:S01]  /*2e40*/  PRMT R28, RZ, 0x7610, R28 ;  /* 0x00007610ff1c7816 */ /* 0x000fe2000000001c */
[----:B------:R-:W-:-:S03]  /*2e50*/  IMAD.WIDE.U32 R32, R27, UR6, R30 ;  /* 0x000000061b207c25 */ /* 0x000fc6000f8e001e */
[----:B------:R-:W-:-:S04]  /*2e60*/  IADD3 R34, P0, R32, UR10, RZ ;  /* 0x0000000a20227c10 */ /* 0x000fc8000ff1e0ff */
[----:B------:R-:W-:Y:S02]  /*2e70*/  IADD3.X R35, R33, UR11, R35, P0, !PT ;  /* 0x0000000b21237c10 */ /* 0x000fe400087fe423 */
[----:B------:R-:W0:Y:S03]  /*2e80*/  @!P3 LDC.64 R32, c[0x0][0x5c0] ;  /* 0x00017000ff20bb82 */ /* 0x000e260000000a00 */
[----:B------:R-:W3:Y:S01]  /*2e90*/  @!P3 LDG.E.U8 R28, desc[UR20][R34.64] ;  /* 0x00000014221cb981 */ /* 0x000ee2000c1e1100 */
[----:B------:R-:W-:-:S13]  /*2ea0*/  ISETP.LT.OR P2, PT, R24, 0x2, !P1 ;  /* 0x000000021800780c */ /* 0x000fda0004f41670 */
[----:B------:R-:W1:Y:S01]  /*2eb0*/  @!P2 LDC.64 R42, c[0x0][0x5c0] ;  /* 0x00017000ff2aab82 */ /* 0x000e620000000a00 */
[----:B0-----:R-:W-:-:S05]  /*2ec0*/  @!P3 IADD3 R32, P0, R16, R32, RZ ;  /* 0x000000201020b210 */ /* 0x001fca0007f1e0ff */
[----:B------:R-:W-:Y:S01]  /*2ed0*/  @!P3 IMAD.X R33, R25, 0x1, R33, P0 ;  /* 0x000000011921b824 */ /* 0x000fe200000e0621 */
[----:B---3--:R-:W-:-:S04]  /*2ee0*/  LOP3.LUT R28, R28, 0xff, RZ, 0xc0, !PT ;  /* 0x000000ff1c1c7812 */ /* 0x008fc800078ec0ff */
[----:B------:R-:W-:-:S05]  /*2ef0*/  F2FP.F16.E4M3.UNPACK_B R28, R28 ;  /* 0x0000001cff1c723e */ /* 0x000fca00020006ff */
[----:B------:R-:W-:-:S05]  /*2f00*/  HADD2.F32 R28, -RZ, R28.H0_H0 ;  /* 0x2000001cff1c7230 */ /* 0x000fca0000004100 */
[----:B------:R-:W-:-:S04]  /*2f10*/  FMUL R28, R28, R7 ;  /* 0x000000071c1c7220 */ /* 0x000fc80000400000 */
[----:B--2---:R-:W-:-:S05]  /*2f20*/  FFMA R28, R83, R6, R28 ;  /* 0x00000006531c7223 */ /* 0x004fca000000001c */
[----:B------:R-:W-:Y:S02]  /*2f30*/  F2FP.SATFINITE.E4M3.F32.PACK_AB_MERGE_C R41, RZ, R28, RZ ;  /* 0x0000001cff29723e */ /* 0x000fe400048070ff */
[----:B------:R-:W-:-:S03]  /*2f40*/  PRMT R28, RZ, 0x7610, R28 ;  /* 0x00007610ff1c7816 */ /* 0x000fc6000000001c */
[----:B------:R0:W-:Y:S04]  /*2f50*/  @!P3 STG.E.U8 desc[UR20][R32.64], R41 ;  /* 0x000000292000b986 */ /* 0x0001e8000c101114 */
[----:B------:R-:W2:Y:S01]  /*2f60*/  @!P2 LDG.E.U8 R28, desc[UR20][R34.64+0x1] ;  /* 0x00000114221ca981 */ /* 0x000ea2000c1e1100 */
[----:B------:R-:W-:Y:S02]  /*2f70*/  IADD3 R39, P0, R27, 0x8, RZ ;  /* 0x000000081b277810 */ /* 0x000fe40007f1e0ff */
[----:B-1----:R-:W-:-:S03]  /*2f80*/  @!P2 IADD3 R38, P5, R16, R42, RZ ;  /* 0x0000002a1026a210 */ /* 0x002fc60007fbe0ff */
[----:B------:R-:W-:Y:S01]  /*2f90*/  IMAD.X R36, RZ, RZ, R29, P0 ;  /* 0x000000ffff247224 */ /* 0x000fe200000e061d */
[----:B------:R-:W-:Y:S01]  /*2fa0*/  ISETP.GE.AND P0, PT, R26, 0x9, PT ;  /* 0x000000091a00780c */ /* 0x000fe20003f06270 */
[----:B0-----:R-:W-:-:S03]  /*2fb0*/  IMAD.WIDE.U32 R32, R39, UR6, R30 ;  /* 0x0000000627207c25 */ /* 0x001fc6000f8e001e */
[----:B------:R-:W-:Y:S01]  /*2fc0*/  ISETP.LT.OR P3, PT, R24, 0x1, !P0 ;  /* 0x000000011800780c */ /* 0x000fe20004761670 */
[----:B------:R-:W-:-:S04]  /*2fd0*/  IMAD R36, R36, UR6, RZ ;  /* 0x0000000624247c24 */ /* 0x000fc8000f8e02ff */
[----:B------:R-:W-:Y:S01]  /*2fe0*/  IMAD R41, R39, UR7, R36 ;  /* 0x0000000727297c24 */ /* 0x000fe2000f8e0224 */
[----:B------:R-:W-:Y:S01]  /*2ff0*/  IADD3 R36, P4, R32, UR10, RZ ;  /* 0x0000000a20247c10 */ /* 0x000fe2000ff9e0ff */
[----:B------:R-:W-:Y:S01]  /*3000*/  @!P2 IMAD.X R39, R25, 0x1, R43, P5 ;  /* 0x000000011927a824 */ /* 0x000fe200028e062b */
[----:B--2---:R-:W-:-:S04]  /*3010*/  LOP3.LUT R28, R28, 0xff, RZ, 0xc0, !PT ;  /* 0x000000ff1c1c7812 */ /* 0x004fc800078ec0ff */
[----:B------:R-:W-:-:S05]  /*3020*/  F2FP.F16.E4M3.UNPACK_B R28, R28 ;  /* 0x0000001cff1c723e */ /* 0x000fca00020006ff */
[----:B------:R-:W-:-:S05]  /*3030*/  HADD2.F32 R28, -RZ, R28.H0_H0 ;  /* 0x2000001cff1c7230 */ /* 0x000fca0000004100 */
[----:B------:R-:W-:Y:S01]  /*3040*/  FMUL R37, R28, R7 ;  /* 0x000000071c257220 */ /* 0x000fe20000400000 */
[----:B------:R-:W-:-:S03]  /*3050*/  PRMT R28, RZ, 0x7610, R28 ;  /* 0x00007610ff1c7816 */ /* 0x000fc6000000001c */
[----:B------:R-:W-:-:S05]  /*3060*/  FFMA R37, R80, R6, R37 ;  /* 0x0000000650257223 */ /* 0x000fca0000000025 */
[----:B------:R-:W-:Y:S02]  /*3070*/  F2FP.SATFINITE.E4M3.F32.PACK_AB_MERGE_C R43, RZ, R37, RZ ;  /* 0x00000025ff2b723e */ /* 0x000fe400048070ff */
[----:B------:R-:W-:Y:S02]  /*3080*/  IADD3.X R37, R33, UR11, R41, P4, !PT ;  /* 0x0000000b21257c10 */ /* 0x000fe4000a7fe429 */
[----:B------:R-:W0:Y:S01]  /*3090*/  @!P3 LDC.64 R32, c[0x0][0x5c0] ;  /* 0x00017000ff20bb82 */ /* 0x000e220000000a00 */
[----:B------:R1:W-:Y:S04]  /*30a0*/  @!P2 STG.E.U8 desc[UR20][R38.64+0x1], R43 ;  /* 0x0000012b2600a986 */ /* 0x0003e8000c101114 */
[----:B------:R-:W2:Y:S01]  /*30b0*/  @!P3 LDG.E.U8 R28, desc[UR20][R36.64] ;  /* 0x00000014241cb981 */ /* 0x000ea2000c1e1100 */
[----:B------:R-:W-:-:S13]  /*30c0*/  ISETP.LT.OR P2, PT, R24, 0x2, !P0 ;  /* 0x000000021800780c */ /* 0x000fda0004741670 */
[----:B-1----:R-:W1:Y:S01]  /*30d0*/  @!P2 LDC.64 R42, c[0x0][0x5c0] ;  /* 0x00017000ff2aab82 */ /* 0x002e620000000a00 */
[----:B0-----:R-:W-:-:S04]  /*30e0*/  @!P3 IADD3 R32, P4, P5, R16, R32, R15 ;  /* 0x000000201020b210 */ /* 0x001fc80007d9e00f */
[----:B------:R-:W-:Y:S02]  /*30f0*/  @!P3 IADD3.X R33, R25, R33, R12, P4, P5 ;  /* 0x000000211921b210 */ /* 0x000fe400027ea40c */
[----:B--2---:R-:W-:-:S04]  /*3100*/  LOP3.LUT R28, R28, 0xff, RZ, 0xc0, !PT ;  /* 0x000000ff1c1c7812 */ /* 0x004fc800078ec0ff */
[----:B------:R-:W-:-:S05]  /*3110*/  F2FP.F16.E4M3.UNPACK_B R28, R28 ;  /* 0x0000001cff1c723e */ /* 0x000fca00020006ff */
[----:B------:R-:W-:-:S05]  /*3120*/  HADD2.F32 R28, -RZ, R28.H0_H0 ;  /* 0x2000001cff1c7230 */ /* 0x000fca0000004100 */
[----:B------:R-:W-:-:S04]  /*3130*/  FMUL R28, R28, R7 ;  /* 0x000000071c1c7220 */ /* 0x000fc80000400000 */
[----:B------:R-:W-:-:S05]  /*3140*/  FFMA R28, R81, R6, R28 ;  /* 0x00000006511c7223 */ /* 0x000fca000000001c */
[----:B------:R-:W-:Y:S02]  /*3150*/  F2FP.SATFINITE.E4M3.F32.PACK_AB_MERGE_C R41, RZ, R28, RZ ;  /* 0x0000001cff29723e */ /* 0x000fe400048070ff */
[----:B------:R-:W-:-:S03]  /*3160*/  PRMT R28, RZ, 0x7610, R28 ;  /* 0x00007610ff1c7816 */ /* 0x000fc6000000001c */
[----:B------:R0:W-:Y:S04]  /*3170*/  @!P3 STG.E.U8 desc[UR20][R32.64], R41 ;  /* 0x000000292000b986 */ /* 0x0001e8000c101114 */
[----:B------:R-:W2:Y:S01]  /*3180*/  @!P2 LDG.E.U8 R28, desc[UR20][R36.64+0x1] ;  /* 0x00000114241ca981 */ /* 0x000ea2000c1e1100 */
[----:B------:R-:W-:Y:S02]  /*3190*/  ISETP.LT.OR P3, PT, R24, 0x9, !P1 ;  /* 0x000000091800780c */ /* 0x000fe40004f61670 */
[----:B-1----:R-:W-:-:S11]  /*31a0*/  @!P2 IADD3 R38, P4, P5, R16, R42, R15 ;  /* 0x0000002a1026a210 */ /* 0x002fd60007d9e00f */
[----:B0-----:R-:W0:Y:S01]  /*31b0*/  @!P3 LDC.64 R32, c[0x0][0x5c0] ;  /* 0x00017000ff20bb82 */ /* 0x001e220000000a00 */
[----:B--2---:R-:W-:-:S04]  /*31c0*/  LOP3.LUT R28, R28, 0xff, RZ, 0xc0, !PT ;  /* 0x000000ff1c1c7812 */ /* 0x004fc800078ec0ff */
[----:B------:R-:W-:-:S05]  /*31d0*/  F2FP.F16.E4M3.UNPACK_B R28, R28 ;  /* 0x0000001cff1c723e */ /* 0x000fca00020006ff */
[----:B------:R-:W-:-:S05]  /*31e0*/  HADD2.F32 R28, -RZ, R28.H0_H0 ;  /* 0x2000001cff1c7230 */ /* 0x000fca0000004100 */
[----:B------:R-:W-:Y:S01]  /*31f0*/  FMUL R39, R28, R7 ;  /* 0x000000071c277220 */ /* 0x000fe20000400000 */
[----:B------:R-:W-:-:S03]  /*3200*/  PRMT R28, RZ, 0x7610, R28 ;  /* 0x00007610ff1c7816 */ /* 0x000fc6000000001c */
[----:B------:R-:W-:Y:S01]  /*3210*/  FFMA R78, R78, R6, R39 ;  /* 0x000000064e4e7223 */ /* 0x000fe20000000027 */
[----:B------:R-:W-:-:S04]  /*3220*/  @!P2 IADD3.X R39, R25, R43, R12, P4, P5 ;  /* 0x0000002b1927a210 */ /* 0x000fc800027ea40c */
[----:B------:R-:W-:-:S05]  /*3230*/  F2FP.SATFINITE.E4M3.F32.PACK_AB_MERGE_C R41, RZ, R78, RZ ;  /* 0x0000004eff29723e */ /* 0x000fca00048070ff */
[----:B------:R1:W-:Y:S04]  /*3240*/  @!P2 STG.E.U8 desc[UR20][R38.64+0x1], R41 ;  /* 0x000001292600a986 */ /* 0x0003e8000c101114 */
[----:B------:R-:W2:Y:S01]  /*3250*/  @!P3 LDG.E.U8 R28, desc[UR20][R34.64+0x8] ;  /* 0x00000814221cb981 */ /* 0x000ea2000c1e1100 */
[----:B------:R-:W-:Y:S02]  /*3260*/  ISETP.LT.OR P1, PT, R24, 0xa, !P1 ;  /* 0x0000000a1800780c */ /* 0x000fe40004f21670 */
[----:B0-----:R-:W-:-:S05]  /*3270*/  @!P3 IADD3 R32, P2, R16, R32, RZ ;  /* 0x000000201020b210 */ /* 0x001fca0007f5e0ff */
[----:B------:R-:W-:-:S06]  /*3280*/  @!P3 IMAD.X R33, R25, 0x1, R33, P2 ;  /* 0x000000011921b824 */ /* 0x000fcc00010e0621 */
[----:B------:R-:W0:Y:S01]  /*3290*/  @!P1 LDC.64 R42, c[0x0][0x5c0] ;  /* 0x00017000ff2a9b82 */ /* 0x000e220000000a00 */
[----:B--2---:R-:W-:-:S04]  /*32a0*/  LOP3.LUT R28, R28, 0xff, RZ, 0xc0, !PT ;  /* 0x000000ff1c1c7812 */ /* 0x004fc800078ec0ff */
[----:B------:R-:W-:-:S05]  /*32b0*/  F2FP.F16.E4M3.UNPACK_B R28, R28 ;  /* 0x0000001cff1c723e */ /* 0x000fca00020006ff */
[----:B------:R-:W-:-:S05]  /*32c0*/  HADD2.F32 R28, -RZ, R28.H0_H0 ;  /* 0x2000001cff1c7230 */ /* 0x000fca0000004100 */
[----:B------:R-:W-:-:S04]  /*32d0*/  FMUL R28, R28, R7 ;  /* 0x000000071c1c7220 */ /* 0x000fc80000400000 */
[----:B------:R-:W-:-:S05]  /*32e0*/  FFMA R28, R79, R6, R28 ;  /* 0x000000064f1c7223 */ /* 0x000fca000000001c */
[----:B-1----:R-:W-:Y:S02]  /*32f0*/  F2FP.SATFINITE.E4M3.F32.PACK_AB_MERGE_C R41, RZ, R28, RZ ;  /* 0x0000001cff29723e */ /* 0x002fe400048070ff */
[----:B------:R-:W-:-:S03]  /*3300*/  PRMT R28, RZ, 0x7610, R28 ;  /* 0x00007610ff1c7816 */ /* 0x000fc6000000001c */
[----:B------:R1:W-:Y:S04]  /*3310*/  @!P3 STG.E.U8 desc[UR20][R32.64+0x8], R41 ;  /* 0x000008292000b986 */ /* 0x0003e8000c101114 */
[----:B------:R-:W2:Y:S01]  /*3320*/  @!P1 LDG.E.U8 R28, desc[UR20][R34.64+0x9] ;  /* 0x00000914221c9981 */ /* 0x000ea2000c1e1100 */
[----:B------:R-:W-:Y:S02]  /*3330*/  ISETP.LT.OR P2, PT, R24, 0x9, !P0 ;  /* 0x000000091800780c */ /* 0x000fe40004741670 */
[----:B0-----:R-:W-:-:S11]  /*3340*/  @!P1 IADD3 R38, P3, R16, R42, RZ ;  /* 0x0000002a10269210 */ /* 0x001fd60007f7e0ff */
[----:B-1----:R-:W0:Y:S01]  /*3350*/  @!P2 LDC.64 R32, c[0x0][0x5c0] ;  /* 0x00017000ff20ab82 */ /* 0x002e220000000a00 */
[----:B--2---:R-:W-:-:S04]  /*3360*/  LOP3.LUT R28, R28, 0xff, RZ, 0xc0, !PT ;  /* 0x000000ff1c1c7812 */ /* 0x004fc800078ec0ff */
[----:B------:R-:W-:-:S05]  /*3370*/  F2FP.F16.E4M3.UNPACK_B R28, R28 ;  /* 0x0000001cff1c723e */ /* 0x000fca00020006ff */
[----:B------:R-:W-:-:S05]  /*3380*/  HADD2.F32 R28, -RZ, R28.H0_H0 ;  /* 0x2000001cff1c7230 */ /* 0x000fca0000004100 */
[----:B------:R-:W-:Y:S01]  /*3390*/  FMUL R39, R28, R7 ;  /* 0x000000071c277220 */ /* 0x000fe20000400000 */
[----:B------:R-:W-:-:S03]  /*33a0*/  PRMT R28, RZ, 0x7610, R28 ;  /* 0x00007610ff1c7816 */ /* 0x000fc6000000001c */
[----:B------:R-:W-:Y:S01]  /*33b0*/  FFMA R76, R76, R6, R39 ;  /* 0x000000064c4c7223 */ /* 0x000fe20000000027 */
[----:B------:R-:W-:-:S04]  /*33c0*/  @!P1 IMAD.X R39, R25, 0x1, R43, P3 ;  /* 0x0000000119279824 */ /* 0x000fc800018e062b */
[----:B------:R-:W-:-:S05]  /*33d0*/  F2FP.SATFINITE.E4M3.F32.PACK_AB_MERGE_C R41, RZ, R76, RZ ;  /* 0x0000004cff29723e */ /* 0x000fca00048070ff */
[----:B------:R1:W-:Y:S04]  /*33e0*/  @!P1 STG.E.U8 desc[UR20][R38.64+0x9], R41 ;  /* 0x0000092926009986 */ /* 0x0003e8000c101114 */
[----:B------:R-:W2:Y:S01]  /*33f0*/  @!P2 LDG.E.U8 R28, desc[UR20][R36.64+0x8] ;  /* 0x00000814241ca981 */ /* 0x000ea2000c1e1100 */
[----:B------:R-:W-:Y:S02]  /*3400*/  ISETP.LT.OR P1, PT, R24, 0xa, !P0 ;  /* 0x0000000a1800780c */ /* 0x000fe40004721670 */
[----:B0-----:R-:W-:-:S04]  /*3410*/  @!P2 IADD3 R32, P0, P3, R16, R32, R15 ;  /* 0x000000201020a210 */ /* 0x001fc80007b1e00f */
[----:B------:R-:W-:-:S07]  /*3420*/  @!P2 IADD3.X R33, R25, R33, R12, P0, P3 ;  /* 0x000000211921a210 */ /* 0x000fce00007e640c */
        /* <DEDUP_REMOVED lines=9> */
[----:B------:R0:W2:Y:S01]  /*34c0*/  @!P1 LDG.E.U8 R28, desc[UR20][R36.64+0x9] ;  /* 0x00000914241c9981 */ /* 0x0000a2000c1e1100 */
[----:B------:R-:W-:-:S05]  /*34d0*/  IADD3 R39, P0, R27, 0x80, RZ ;  /* 0x000000801b277810 */ /* 0x000fca0007f1e0ff */
[----:B------:R-:W-:Y:S01]  /*34e0*/  IMAD.X R34, RZ, RZ, R29, P0 ;  /* 0x000000ffff227224 */ /* 0x000fe200000e061d */
[----:B------:R-:W-:Y:S01]  /*34f0*/  ISETP.GE.AND P0, PT, R26, 0x81, PT ;  /* 0x000000811a00780c */ /* 0x000fe20003f06270 */
[----:B-1----:R-:W-:Y:S01]  /*3500*/  IMAD.WIDE.U32 R32, R39, UR6, R30 ;  /* 0x0000000627207c25 */ /* 0x002fe2000f8e001e */
[----:B0-----:R-:W-:-:S03]  /*3510*/  @!P1 IADD3 R36, P4, P5, R16, R42, R15 ;  /* 0x0000002a10249210 */ /* 0x001fc60007d9e00f */
[----:B------:R-:W-:Y:S01]  /*3520*/  IMAD R34, R34, UR6, RZ ;  /* 0x0000000622227c24 */ /* 0x000fe2000f8e02ff */
[----:B------:R-:W-:Y:S02]  /*3530*/  ISETP.LT.OR P3, PT, R24, 0x1, !P0 ;  /* 0x000000011800780c */ /* 0x000fe40004761670 */
[----:B------:R-:W-:Y:S01]  /*3540*/  @!P1 IADD3.X R37, R25, R43, R12, P4, P5 ;  /* 0x0000002b19259210 */ /* 0x000fe200027ea40c */
[----:B------:R-:W-:Y:S01]  /*3550*/  IMAD R39, R39, UR7, R34 ;  /* 0x0000000727277c24 */ /* 0x000fe2000f8e0222 */
[----:B------:R-:W-:Y:S02]  /*3560*/  IADD3 R34, P2, R32, UR10, RZ ;  /* 0x0000000a20227c10 */ /* 0x000fe4000ff5e0ff */
        /* <DEDUP_REMOVED lines=12> */
[----:B------:R-:W3:Y:S01]  /*3630*/  @!P2 LDC.64 R42, c[0x0][0x5c0] ;  /* 0x00017000ff2aab82 */ /* 0x000ee20000000a00 */
[----:B0-----:R-:W-:-:S04]  /*3640*/  @!P3 IADD3 R32, P1, P4, R16, R32, R13 ;  /* 0x000000201020b210 */ /* 0x001fc80007c3e00d */
[----:B------:R-:W-:Y:S02]  /*3650*/  @!P3 IADD3.X R33, R25, R33, R10, P1, P4 ;  /* 0x000000211921b210 */ /* 0x000fe40000fe840a */
        /* <DEDUP_REMOVED lines=9> */
[----:B------:R-:W-:Y:S02]  /*36f0*/  IADD3 R39, P1, R27, 0x88, RZ ;  /* 0x000000881b277810 */ /* 0x000fe40007f3e0ff */
[----:B---3--:R-:W-:-:S03]  /*3700*/  @!P2 IADD3 R38, P4, P5, R16, R42, R13 ;  /* 0x0000002a1026a210 */ /* 0x008fc60007d9e00d */
[----:B------:R-:W-:Y:S01]  /*3710*/  IMAD.X R36, RZ, RZ, R29, P1 ;  /* 0x000000ffff247224 */ /* 0x000fe200008e061d */
[----:B------:R-:W-:Y:S01]  /*3720*/  ISETP.GE.AND P1, PT, R26, 0x89, PT ;  /* 0x000000891a00780c */ /* 0x000fe20003f26270 */
[----:B0-----:R-:W-:-:S03]  /*3730*/  IMAD.WIDE.U32 R32, R39, UR6, R30 ;  /* 0x0000000627207c25 */ /* 0x001fc6000f8e001e */
[----:B------:R-:W-:Y:S01]  /*3740*/  ISETP.LT.OR P3, PT, R24, 0x1, !P1 ;  /* 0x000000011800780c */ /* 0x000fe20004f61670 */
[----:B------:R-:W-:-:S04]  /*3750*/  IMAD R36, R36, UR6, RZ ;  /* 0x0000000624247c24 */ /* 0x000fc8000f8e02ff */
[----:B------:R-:W-:Y:S01]  /*3760*/  IMAD R41, R39, UR7, R36 ;  /* 0x0000000727297c24 */ /* 0x000fe2000f8e0224 */
[----:B------:R-:W-:Y:S02]  /*3770*/  @!P2 IADD3.X R39, R25, R43, R10, P4, P5 ;  /* 0x0000002b1927a210 */ /* 0x000fe400027ea40a */
[----:B------:R-:W-:-:S05]  /*3780*/  IADD3 R36, P4, R32, UR10, RZ ;  /* 0x0000000a20247c10 */ /* 0x000fca000ff9e0ff */
[----:B------:R-:W0:Y:S01]  /*3790*/  @!P3 LDC.64 R44, c[0x0][0x5c0] ;  /* 0x00017000ff2cbb82 */ /* 0x000e220000000a00 */
[----:B--2---:R-:W-:-:S04]  /*37a0*/  LOP3.LUT R28, R28, 0xff, RZ, 0xc0, !PT ;  /* 0x000000ff1c1c7812 */ /* 0x004fc800078ec0ff */
[----:B------:R-:W-:-:S05]  /*37b0*/  F2FP.F16.E4M3.UNPACK_B R28, R28 ;  /* 0x0000001cff1c723e */ /* 0x000fca00020006ff */
[----:B------:R-:W-:-:S05]  /*37c0*/  HADD2.F32 R28, -RZ, R28.H0_H0 ;  /* 0x2000001cff1c7230 */ /* 0x000fca0000004100 */
[----:B------:R-:W-:Y:S01]  /*37d0*/  FMUL R37, R28, R7 ;  /* 0x000000071c257220 */ /* 0x000fe20000400000 */
[----:B------:R-:W-:-:S03]  /*37e0*/  PRMT R28, RZ, 0x7610, R28 ;  /* 0x00007610ff1c7816 */ /* 0x000fc6000000001c */
[----:B------:R-:W-:-:S05]  /*37f0*/  FFMA R37, R72, R6, R37 ;  /* 0x0000000648257223 */ /* 0x000fca0000000025 */
[----:B------:R-:W-:Y:S02]  /*3800*/  F2FP.SATFINITE.E4M3.F32.PACK_AB_MERGE_C R43, RZ, R37, RZ ;  /* 0x00000025ff2b723e */ /* 0x000fe400048070ff */
[----:B------:R-:W-:-:S03]  /*3810*/  IADD3.X R37, R33, UR11, R41, P4, !PT ;  /* 0x0000000b21257c10 */ /* 0x000fc6000a7fe429 */
[----:B------:R1:W-:Y:S04]  /*3820*/  @!P2 STG.E.U8 desc[UR20][R38.64+0x1], R43 ;  /* 0x0000012b2600a986 */ /* 0x0003e8000c101114 */
[----:B------:R-:W2:Y:S01]  /*3830*/  @!P3 LDG.E.U8 R28, desc[UR20][R36.64] ;  /* 0x00000014241cb981 */ /* 0x000ea2000c1e1100 */
[----:B------:R-:W-:Y:S02]  /*3840*/  @!P3 IADD3 R33, P4, P5, R15, R16, R13 ;  /* 0x000000100f21b210 */ /* 0x000fe40007d9e00d */
[----:B------:R-:W-:Y:S02]  /*3850*/  ISETP.LT.OR P2, PT, R24, 0x2, !P1 ;  /* 0x000000021800780c */ /* 0x000fe40004f41670 */
[----:B------:R-:W-:Y:S02]  /*3860*/  @!P3 IADD3.X R40, R12, R25, R10, P4, P5 ;  /* 0x000000190c28b210 */ /* 0x000fe400027ea40a */
[----:B0-----:R-:W-:-:S05]  /*3870*/  @!P3 IADD3 R32, P4, R33, R44, RZ ;  /* 0x0000002c2120b210 */ /* 0x001fca0007f9e0ff */
[----:B------:R-:W-:-:S04]  /*3880*/  @!P3 IMAD.X R33, R40, 0x1, R45, P4 ;  /* 0x000000012821b824 */ /* 0x000fc800020e062d */
[----:B------:R-:W0:Y:S01]  /*3890*/  @!P2 LDC.64 R44, c[0x0][0x5c0] ;  /* 0x00017000ff2cab82 */ /* 0x000e220000000a00 */
        /* <DEDUP_REMOVED lines=8> */
[----:B------:R-:W3:Y:S01]  /*3920*/  @!P2 LDG.E.U8 R28, desc[UR20][R36.64+0x1] ;  /* 0x00000114241ca981 */ /* 0x000ee2000c1e1100 */
[----:B-1----:R-:W-:Y:S02]  /*3930*/  @!P2 IADD3 R43, P4, P5, R15, R16, R13 ;  /* 0x000000100f2ba210 */ /* 0x002fe40007d9e00d */
[----:B------:R-:W-:-:S13]  /*3940*/  ISETP.LT.OR P3, PT, R24, 0x9, !P0 ;  /* 0x000000091800780c */ /* 0x000fda0004761670 */
[----:B--2---:R-:W1:Y:S01]  /*3950*/  @!P3 LDC.64 R32, c[0x0][0x5c0] ;  /* 0x00017000ff20bb82 */ /* 0x004e620000000a00 */
[----:B---3--:R-:W-:-:S04]  /*3960*/  LOP3.LUT R28, R28, 0xff, RZ, 0xc0, !PT ;  /* 0x000000ff1c1c7812 */ /* 0x008fc800078ec0ff */
[----:B------:R-:W-:-:S05]  /*3970*/  F2FP.F16.E4M3.UNPACK_B R28, R28 ;  /* 0x0000001cff1c723e */ /* 0x000fca00020006ff */
[----:B------:R-:W-:-:S05]  /*3980*/  HADD2.F32 R28, -RZ, R28.H0_H0 ;  /* 0x2000001cff1c7230 */ /* 0x000fca0000004100 */
[----:B------:R-:W-:Y:S01]  /*3990*/  FMUL R39, R28, R7 ;  /* 0x000000071c277220 */ /* 0x000fe20000400000 */
[----:B------:R-:W-:Y:S02]  /*39a0*/  @!P2 IADD3.X R28, R12, R25, R10, P4, P5 ;  /* 0x000000190c1ca210 */ /* 0x000fe400027ea40a */
[----:B0-----:R-:W-:Y:S01]  /*39b0*/  @!P2 IADD3 R38, P4, R43, R44, RZ ;  /* 0x0000002c2b26a210 */ /* 0x001fe20007f9e0ff */
[----:B------:R-:W-:-:S04]  /*39c0*/  FFMA R70, R70, R6, R39 ;  /* 0x0000000646467223 */ /* 0x000fc80000000027 */
[----:B------:R-:W-:Y:S01]  /*39d0*/  @!P2 IMAD.X R39, R28, 0x1, R45, P4 ;  /* 0x000000011c27a824 */ /* 0x000fe200020e062d */
[----:B------:R-:W-:Y:S02]  /*39e0*/  F2FP.SATFINITE.E4M3.F32.PACK_AB_MERGE_C R41, RZ, R70, RZ ;  /* 0x00000046ff29723e */ /* 0x000fe400048070ff */
[----:B------:R-:W-:-:S03]  /*39f0*/  PRMT R28, RZ, 0x7610, R28 ;  /* 0x00007610ff1c7816 */ /* 0x000fc6000000001c */
[----:B------:R0:W-:Y:S04]  /*3a00*/  @!P2 STG.E.U8 desc[UR20][R38.64+0x1], R41 ;  /* 0x000001292600a986 */ /* 0x0001e8000c101114 */
[----:B------:R-:W2:Y:S01]  /*3a10*/  @!P3 LDG.E.U8 R28, desc[UR20][R34.64+0x8] ;  /* 0x00000814221cb981 */ /* 0x000ea2000c1e1100 */
[----:B------:R-:W-:Y:S02]  /*3a20*/  ISETP.LT.OR P0, PT, R24, 0xa, !P0 ;  /* 0x0000000a1800780c */ /* 0x000fe40004701670 */
[----:B-1----:R-:W-:-:S04]  /*3a30*/  @!P3 IADD3 R32, P2, P4, R16, R32, R13 ;  /* 0x000000201020b210 */ /* 0x002fc80007c5e00d */
[----:B------:R-:W-:-:S07]  /*3a40*/  @!P3 IADD3.X R33, R25, R33, R10, P2, P4 ;  /* 0x000000211921b210 */ /* 0x000fce00017e840a */
[----:B------:R-:W1:Y:S01]  /*3a50*/  @!P0 LDC.64 R42, c[0x0][0x5c0] ;  /* 0x00017000ff2a8b82 */ /* 0x000e620000000a00 */
[----:B--2---:R-:W-:-:S04]  /*3a60*/  LOP3.LUT R28, R28, 0xff, RZ, 0xc0, !PT ;  /* 0x000000ff1c1c7812 */ /* 0x004fc800078ec0ff */
[----:B------:R-:W-:-:S05]  /*3a70*/  F2FP.F16.E4M3.UNPACK_B R28, R28 ;  /* 0x0000001cff1c723e */ /* 0x000fca00020006ff */
[----:B------:R-:W-:-:S05]  /*3a80*/  HADD2.F32 R28, -RZ, R28.H0_H0 ;  /* 0x2000001cff1c7230 */ /* 0x000fca0000004100 */
[----:B------:R-:W-:-:S04]  /*3a90*/  FMUL R28, R28, R7 ;  /* 0x000000071c1c7220 */ /* 0x000fc80000400000 */
[----:B------:R-:W-:-:S05]  /*3aa0*/  FFMA R28, R71, R6, R28 ;  /* 0x00000006471c7223 */ /* 0x000fca000000001c */
[----:B0-----:R-:W-:Y:S02]  /*3ab0*/  F2FP.SATFINITE.E4M3.F32.PACK_AB_MERGE_C R41, RZ, R28, RZ ;  /* 0x0000001cff29723e */ /* 0x001fe400048070ff */
[----:B------:R-:W-:-:S03]  /*3ac0*/  PRMT R28, RZ, 0x7610, R28 ;  /* 0x00007610ff1c7816 */ /* 0x000fc6000000001c */
[----:B------:R0:W-:Y:S04]  /*3ad0*/  @!P3 STG.E.U8 desc[UR20][R32.64+0x8], R41 ;  /* 0x000008292000b986 */ /* 0x0001e8000c101114 */
[----:B------:R2:W3:Y:S01]  /*3ae0*/  @!P0 LDG.E.U8 R28, desc[UR20][R34.64+0x9] ;  /* 0x00000914221c8981 */ /* 0x0004e2000c1e1100 */
[----:B------:R-:W-:Y:S02]  /*3af0*/  ISETP.LT.OR P2, PT, R24, 0x9, !P1 ;  /* 0x000000091800780c */ /* 0x000fe40004f41670 */
[----:B-1----:R-:W-:-:S11]  /*3b00*/  @!P0 IADD3 R38, P3, P4, R16, R42, R13 ;  /* 0x0000002a10268210 */ /* 0x002fd60007c7e00d */
[----:B--2---:R-:W1:Y:S01]  /*3b10*/  @!P2 LDC.64 R34, c[0x0][0x5c0] ;  /* 0x00017000ff22ab82 */ /* 0x004e620000000a00 */
[----:B---3--:R-:W-:-:S04]  /*3b20*/  LOP3.LUT R28, R28, 0xff, RZ, 0xc0, !PT ;  /* 0x000000ff1c1c7812 */ /* 0x008fc800078ec0ff */
[----:B------:R-:W-:-:S05]  /*3b30*/  F2FP.F16.E4M3.UNPACK_B R28, R28 ;  /* 0x0000001cff1c723e */ /* 0x000fca00020006ff */
[----:B------:R-:W-:-:S05]  /*3b40*/  HADD2.F32 R28, -RZ, R28.H0_H0 ;  /* 0x2000001cff1c7230 */ /* 0x000fca0000004100 */
[----:B------:R-:W-:Y:S01]  /*3b50*/  FMUL R39, R28, R7 ;  /* 0x000000071c277220 */ /* 0x000fe20000400000 */
[----:B------:R-:W-:-:S03]  /*3b60*/  PRMT R28, RZ, 0x7610, R28 ;  /* 0x00007610ff1c7816 */ /* 0x000fc6000000001c */
[----:B------:R-:W-:Y:S01]  /*3b70*/  FFMA R68, R68, R6, R39 ;  /* 0x0000000644447223 */ /* 0x000fe20000000027 */
[----:B------:R-:W-:-:S04]  /*3b80*/  @!P0 IADD3.X R39, R25, R43, R10, P3, P4 ;  /* 0x0000002b19278210 */ /* 0x000fc80001fe840a */
[----:B0-----:R-:W-:-:S05]  /*3b90*/  F2FP.SATFINITE.E4M3.F32.PACK_AB_MERGE_C R41, RZ, R68, RZ ;  /* 0x00000044ff29723e */ /* 0x001fca00048070ff */
[----:B------:R0:W-:Y:S04]  /*3ba0*/  @!P0 STG.E.U8 desc[UR20][R38.64+0x9], R41 ;  /* 0x0000092926008986 */ /* 0x0001e8000c101114 */
[----:B------:R-:W2:Y:S01]  /*3bb0*/  @!P2 LDG.E.U8 R28, desc[UR20][R36.64+0x8] ;  /* 0x00000814241ca981 */ /* 0x000ea2000c1e1100 */
[----:B------:R-:W-:Y:S02]  /*3bc0*/  @!P2 IADD3 R33, P0, P3, R15, R16, R13 ;  /* 0x000000100f21a210 */ /* 0x000fe40007b1e00d */
[----:B------:R-:W-:Y:S02]  /*3bd0*/  ISETP.LT.OR P1, PT, R24, 0xa, !P1 ;  /* 0x0000000a1800780c */ /* 0x000fe40004f21670 */
[----:B-1----:R-:W-:Y:S02]  /*3be0*/  @!P2 IADD3 R32, P4, R33, R34, RZ ;  /* 0x000000222120a210 */ /* 0x002fe40007f9e0ff */
[----:B------:R-:W-:-:S05]  /*3bf0*/  @!P2 IADD3.X R34, R12, R25, R10, P0, P3 ;  /* 0x000000190c22a210 */ /* 0x000fca00007e640a */
[----:B------:R-:W-:-:S04]  /*3c00*/  @!P2 IMAD.X R33, R34, 0x1, R35, P4 ;  /* 0x000000012221a824 */ /* 0x000fc800020e0623 */
        /* <DEDUP_REMOVED lines=9> */
[----:B------:R1:W2:Y:S01]  /*3ca0*/  @!P1 LDG.E.U8 R28, desc[UR20][R36.64+0x9] ;  /* 0x00000914241c9981 */ /* 0x0002a2000c1e1100 */
[----:B------:R-:W-:Y:S02]  /*3cb0*/  IADD3 R39, P0, R27, 0x100, RZ ;  /* 0x000001001b277810 */ /* 0x000fe40007f1e0ff */
[----:B------:R-:W-:-:S04]  /*3cc0*/  @!P1 IADD3 R43, P4, P5, R15, R16, R13 ;  /* 0x000000100f2b9210 */ /* 0x000fc80007d9e00d */
[----:B------:R-:W-:Y:S01]  /*3cd0*/  @!P1 IADD3.X R38, R12, R25, R10, P4, P5 ;  /* 0x000000190c269210 */ /* 0x000fe200027ea40a */
[----:B0-----:R-:W-:Y:S01]  /*3ce0*/  IMAD.WIDE.U32 R32, R39, UR6, R30 ;  /* 0x0000000627207c25 */ /* 0x001fe2000f8e001e */
[----:B-1----:R-:W-:Y:S02]  /*3cf0*/  @!P1 IADD3 R36, P3, R43, R44, RZ ;  /* 0x0000002c2b249210 */ /* 0x002fe40007f7e0ff */
[----:B------:R-:W-:-:S03]  /*3d00*/  IADD3 R34, P4, R32, UR10, RZ ;  /* 0x0000000a20227c10 */ /* 0x000fc6000ff9e0ff */
[----:B------:R-:W-:Y:S01]  /*3d10*/  @!P1 IMAD.X R37, R38, 0x1, R45, P3 ;  /* 0x0000000126259824 */ /* 0x000fe200018e062d */
[----:B--2---:R-:W-:-:S04]  /*3d20*/  LOP3.LUT R28, R28, 0xff, RZ, 0xc0, !PT ;  /* 0x000000ff1c1c7812 */ /* 0x004fc800078ec0ff */
[----:B------:R-:W-:-:S05]  /*3d30*/  F2FP.F16.E4M3.UNPACK_B R28, R28 ;  /* 0x0000001cff1c723e */ /* 0x000fca00020006ff */
[----:B------:R-:W-:-:S05]  /*3d40*/  HADD2.F32 R28, -RZ, R28.H0_H0 ;  /* 0x2000001cff1c7230 */ /* 0x000fca0000004100 */
[----:B------:R-:W-:Y:S01]  /*3d50*/  FMUL R35, R28, R7 ;  /* 0x000000071c237220 */ /* 0x000fe20000400000 */
[----:B------:R-:W-:Y:S01]  /*3d60*/  IMAD.X R28, RZ, RZ, R29, P0 ;  /* 0x000000ffff1c7224 */ /* 0x000fe200000e061d */
[----:B------:R-:W-:Y:S02]  /*3d70*/  ISETP.GE.AND P0, PT, R26, 0x101, PT ;  /* 0x000001011a00780c */ /* 0x000fe40003f06270 */
[----:B------:R-:W-:Y:S01]  /*3d80*/  FFMA R35, R66, R6, R35 ;  /* 0x0000000642237223 */ /* 0x000fe20000000023 */
[----:B------:R-:W-:Y:S01]  /*3d90*/  IMAD R28, R28, UR6, RZ ;  /* 0x000000061c1c7c24 */ /* 0x000fe2000f8e02ff */
[----:B------:R-:W-:-:S03]  /*3da0*/  ISETP.LT.OR P2, PT, R24, 0x1, !P0 ;  /* 0x000000011800780c */ /* 0x000fc60004741670 */
[--C-:B------:R-:W-:Y:S01]  /*3db0*/  IMAD R39, R39, UR7, R28.reuse ;  /* 0x0000000727277c24 */ /* 0x100fe2000f8e021c */
[----:B------:R-:W-:Y:S02]  /*3dc0*/  F2FP.SATFINITE.E4M3.F32.PACK_AB_MERGE_C R41, RZ, R35, RZ ;  /* 0x00000023ff29723e */ /* 0x000fe400048070ff */
[----:B------:R-:W-:Y:S02]  /*3dd0*/  PRMT R28, RZ, 0x7610, R28 ;  /* 0x00007610ff1c7816 */ /* 0x000fe4000000001c */
[----:B------:R-:W-:Y:S01]  /*3de0*/  IADD3.X R35, R33, UR11, R39, P4, !PT ;  /* 0x0000000b21237c10 */ /* 0x000fe2000a7fe427 */
[----:B------:R0:W-:Y:S04]  /*3df0*/  @!P1 STG.E.U8 desc[UR20][R36.64+0x9], R41 ;  /* 0x0000092924009986 */ /* 0x0001e8000c101114 */
[----:B------:R-:W2:Y:S01]  /*3e00*/  @!P2 LDG.E.U8 R28, desc[UR20][R34.64] ;  /* 0x00000014221ca981 */ /* 0x000ea2000c1e1100 */
[----:B------:R-:W1:Y:S01]  /*3e10*/  @!P2 LDC.64 R32, c[0x0][0x5c0] ;  /* 0x00017000ff20ab82 */ /* 0x000e620000000a00 */
[----:B------:R-:W-:-:S13]  /*3e20*/  ISETP.LT.OR P3, PT, R24, 0x2, !P0 ;  /* 0x000000021800780c */ /* 0x000fda0004761670 */
[----:B------:R-:W3:Y:S01]  /*3e30*/  @!P3 LDC.64 R42, c[0x0][0x5c0] ;  /* 0x00017000ff2abb82 */ /* 0x000ee20000000a00 */
[----:B-1----:R-:W-:-:S04]  /*3e40*/  @!P2 IADD3 R32, P1, P4, R16, R32, R14 ;  /* 0x000000201020a210 */ /* 0x002fc80007c3e00e */
[----:B------:R-:W-:Y:S02]  /*3e50*/  @!P2 IADD3.X R33, R25, R33, R11, P1, P4 ;  /* 0x000000211921a210 */ /* 0x000fe40000fe840b */
        /* <DEDUP_REMOVED lines=124> */
[----:B------:R-:W-:Y:S01]  /*4620*/  @!P2 IMAD.MOV.U32 R32, RZ, RZ, R16 ;  /* 0x000000ffff20a224 */ /* 0x000fe200078e0010 */
[----:B------:R-:W-:Y:S01]  /*4630*/  ISETP.LT.OR P3, PT, R24, 0x2, !P0 ;  /* 0x000000021800780c */ /* 0x000fe20004761670 */
[----:B------:R-:W-:-:S02]  /*4640*/  @!P2 IMAD.MOV.U32 R33, RZ, RZ, R25 ;  /* 0x000000ffff21a224 */ /* 0x000fc400078e0019 */
[----:B------:R-:W-:-:S04]  /*4650*/  @!P2 IMAD.WIDE.U32 R32, R8, 0x180, R32 ;  /* 0x000001800820a825 */ /* 0x000fc800078e0020 */
[----:B0-----:R-:W-:-:S06]  /*4660*/  @!P2 IMAD R36, R9, 0x180, RZ ;  /* 0x000001800924a824 */ /* 0x001fcc00078e02ff */
[----:B------:R-:W0:Y:S01]  /*4670*/  @!P3 LDC.64 R40, c[0x0][0x5c0] ;  /* 0x00017000ff28bb82 */ /* 0x000e220000000a00 */
[----:B-1----:R-:W-:-:S04]  /*4680*/  @!P2 IADD3 R32, P1, R32, R38, RZ ;  /* 0x000000262020a210 */ /* 0x002fc80007f3e0ff */
[----:B------:R-:W-:Y:S02]  /*4690*/  @!P2 IADD3.X R33, R39, R33, R36, P1, !PT ;  /* 0x000000212721a210 */ /* 0x000fe40000ffe424 */
        /* <DEDUP_REMOVED lines=9> */
[----:B------:R-:W-:-:S05]  /*4730*/  IADD3 R37, P1, R27, 0x188, RZ ;  /* 0x000001881b257810 */ /* 0x000fca0007f3e0ff */
[----:B------:R-:W-:Y:S01]  /*4740*/  IMAD.WIDE.U32 R30, R37, UR6, R30 ;  /* 0x00000006251e7c25 */ /* 0x000fe2000f8e001e */
[----:B--2---:R-:W-:-:S04]  /*4750*/  LOP3.LUT R28, R28, 0xff, RZ, 0xc0, !PT ;  /* 0x000000ff1c1c7812 */ /* 0x004fc800078ec0ff */
[----:B------:R-:W-:-:S05]  /*4760*/  F2FP.F16.E4M3.UNPACK_B R28, R28 ;  /* 0x0000001cff1c723e */ /* 0x000fca00020006ff */
[----:B------:R-:W-:-:S05]  /*4770*/  HADD2.F32 R28, -RZ, R28.H0_H0 ;  /* 0x2000001cff1c7230 */ /* 0x000fca0000004100 */
[----:B------:R-:W-:Y:S01]  /*4780*/  FMUL R27, R28, R7 ;  /* 0x000000071c1b7220 */ /* 0x000fe20000400000 */
[----:B------:R-:W-:Y:S01]  /*4790*/  IMAD.X R28, RZ, RZ, R29, P1 ;  /* 0x000000ffff1c7224 */ /* 0x000fe200008e061d */
[----:B------:R-:W-:Y:S01]  /*47a0*/  ISETP.GE.AND P1, PT, R26, 0x189, PT ;  /* 0x000001891a00780c */ /* 0x000fe20003f26270 */
[----:B------:R-:W-:Y:S02]  /*47b0*/  @!P3 IMAD.MOV.U32 R26, RZ, RZ, R16 ;  /* 0x000000ffff1ab224 */ /* 0x000fe400078e0010 */
[----:B------:R-:W-:Y:S01]  /*47c0*/  FFMA R56, R56, R6, R27 ;  /* 0x0000000638387223 */ /* 0x000fe2000000001b */
[----:B------:R-:W-:Y:S01]  /*47d0*/  @!P3 IMAD.MOV.U32 R27, RZ, RZ, R25 ;  /* 0x000000ffff1bb224 */ /* 0x000fe200078e0019 */
[----:B------:R-:W-:Y:S01]  /*47e0*/  ISETP.LT.OR P2, PT, R24, 0x1, !P1 ;  /* 0x000000011800780c */ /* 0x000fe20004f41670 */
[----:B------:R-:W-:Y:S02]  /*47f0*/  IMAD R28, R28, UR6, RZ ;  /* 0x000000061c1c7c24 */ /* 0x000fe4000f8e02ff */
[----:B------:R-:W-:Y:S01]  /*4800*/  @!P3 IMAD.WIDE.U32 R26, R8, 0x180, R26 ;  /* 0x00000180081ab825 */ /* 0x000fe200078e001a */
[----:B-1----:R-:W-:-:S03]  /*4810*/  F2FP.SATFINITE.E4M3.F32.PACK_AB_MERGE_C R33, RZ, R56, RZ ;  /* 0x00000038ff21723e */ /* 0x002fc600048070ff */
[----:B------:R-:W-:Y:S01]  /*4820*/  @!P3 IMAD R29, R9, 0x180, RZ ;  /* 0x00000180091db824 */ /* 0x000fe200078e02ff */
[----:B0-----:R-:W-:Y:S01]  /*4830*/  @!P3 IADD3 R26, P5, R26, R40, RZ ;  /* 0x000000281a1ab210 */ /* 0x001fe20007fbe0ff */
[----:B------:R-:W-:Y:S01]  /*4840*/  IMAD R37, R37, UR7, R28 ;  /* 0x0000000725257c24 */ /* 0x000fe2000f8e021c */
[----:B------:R-:W-:Y:S02]  /*4850*/  IADD3 R28, P4, R30, UR10, RZ ;  /* 0x0000000a1e1c7c10 */ /* 0x000fe4000ff9e0ff */
[----:B------:R-:W-:Y:S01]  /*4860*/  @!P3 IADD3.X R27, R41, R27, R29, P5, !PT ;  /* 0x0000001b291bb210 */ /* 0x000fe20002ffe41d */
[----:B------:R-:W0:Y:S01]  /*4870*/  @!P2 LDC.64 R38, c[0x0][0x5c0] ;  /* 0x00017000ff26ab82 */ /* 0x000e220000000a00 */
[----:B------:R-:W-:Y:S02]  /*4880*/  PRMT R30, RZ, 0x7610, R30 ;  /* 0x00007610ff1e7816 */ /* 0x000fe4000000001e */
[----:B------:R-:W-:Y:S01]  /*4890*/  IADD3.X R29, R31, UR11, R37, P4, !PT ;  /* 0x0000000b1f1d7c10 */ /* 0x000fe2000a7fe425 */
[----:B------:R1:W-:Y:S04]  /*48a0*/  @!P3 STG.E.U8 desc[UR20][R26.64+0x1], R33 ;  /* 0x000001211a00b986 */ /* 0x0003e8000c101114 */
[----:B------:R-:W2:Y:S01]  /*48b0*/  @!P2 LDG.E.U8 R30, desc[UR20][R28.64] ;  /* 0x000000141c1ea981 */ /* 0x000ea2000c1e1100 */
[----:B------:R-:W-:Y:S01]  /*48c0*/  @!P2 IMAD R37, R9, 0x180, RZ ;  /* 0x000001800925a824 */ /* 0x000fe200078e02ff */
[----:B------:R-:W-:Y:S01]  /*48d0*/  ISETP.LT.OR P3, PT, R24, 0x2, !P1 ;  /* 0x000000021800780c */ /* 0x000fe20004f61670 */
[----:B-1----:R-:W-:-:S02]  /*48e0*/  @!P2 IMAD.MOV.U32 R26, RZ, RZ, R16 ;  /* 0x000000ffff1aa224 */ /* 0x002fc400078e0010 */
[----:B------:R-:W-:-:S10]  /*48f0*/  @!P2 IMAD.MOV.U32 R27, RZ, RZ, R25 ;  /* 0x000000ffff1ba224 */ /* 0x000fd400078e0019 */
[----:B------:R-:W1:Y:S01]  /*4900*/  @!P3 LDC.64 R40, c[0x0][0x5c0] ;  /* 0x00017000ff28bb82 */ /* 0x000e620000000a00 */
[----:B--2---:R-:W-:-:S04]  /*4910*/  LOP3.LUT R30, R30, 0xff, RZ, 0xc0, !PT ;  /* 0x000000ff1e1e7812 */ /* 0x004fc800078ec0ff */
[----:B------:R-:W-:-:S05]  /*4920*/  F2FP.F16.E4M3.UNPACK_B R30, R30 ;  /* 0x0000001eff1e723e */ /* 0x000fca00020006ff */
[----:B------:R-:W-:Y:S02]  /*4930*/  HADD2.F32 R32, -RZ, R30.H0_H0 ;  /* 0x2000001eff207230 */ /* 0x000fe40000004100 */
[----:B------:R-:W-:-:S04]  /*4940*/  @!P2 IMAD.WIDE.U32 R30, R8, 0x180, R26 ;  /* 0x00000180081ea825 */ /* 0x000fc800078e001a */
[----:B------:R-:W-:Y:S01]  /*4950*/  FMUL R32, R32, R7 ;  /* 0x0000000720207220 */ /* 0x000fe20000400000 */
[----:B------:R-:W-:Y:S01]  /*4960*/  @!P2 IMAD.IADD R37, R31, 0x1, R37 ;  /* 0x000000011f25a824 */ /* 0x000fe200078e0225 */
[----:B0-----:R-:W-:Y:S02]  /*4970*/  @!P2 IADD3 R26, P4, P5, R30, R38, R15 ;  /* 0x000000261e1aa210 */ /* 0x001fe40007d9e00f */
[----:B------:R-:W-:Y:S01]  /*4980*/  FFMA R32, R57, R6, R32 ;  /* 0x0000000639207223 */ /* 0x000fe20000000020 */
[----:B------:R-:W-:Y:S02]  /*4990*/  PRMT R30, RZ, 0x7610, R30 ;  /* 0x00007610ff1e7816 */ /* 0x000fe4000000001e */
[----:B------:R-:W-:Y:S02]  /*49a0*/  @!P2 IADD3.X R27, R37, R39, R12, P4, P5 ;  /* 0x00000027251ba210 */ /* 0x000fe400027ea40c */
[----:B------:R-:W-:-:S05]  /*49b0*/  F2FP.SATFINITE.E4M3.F32.PACK_AB_MERGE_C R37, RZ, R32, RZ ;  /* 0x00000020ff25723e */ /* 0x000fca00048070ff */
[----:B------:R0:W-:Y:S04]  /*49c0*/  @!P2 STG.E.U8 desc[UR20][R26.64], R37 ;  /* 0x000000251a00a986 */ /* 0x0001e8000c101114 */
[----:B------:R-:W2:Y:S01]  /*49d0*/  @!P3 LDG.E.U8 R30, desc[UR20][R28.64+0x1] ;  /* 0x000001141c1eb981 */ /* 0x000ea2000c1e1100 */
[----:B------:R-:W-:Y:S01]  /*49e0*/  @!P3 IMAD R39, R9, 0x180, RZ ;  /* 0x000001800927b824 */ /* 0x000fe200078e02ff */
[----:B------:R-:W-:Y:S01]  /*49f0*/  ISETP.LT.OR P2, PT, R24, 0x9, !P0 ;  /* 0x000000091800780c */ /* 0x000fe20004741670 */
[----:B0-----:R-:W-:Y:S02]  /*4a00*/  @!P3 IMAD.MOV.U32 R26, RZ, RZ, R16 ;  /* 0x000000ffff1ab224 */ /* 0x001fe400078e0010 */
[----:B------:R-:W-:-:S10]  /*4a10*/  @!P3 IMAD.MOV.U32 R27, RZ, RZ, R25 ;  /* 0x000000ffff1bb224 */ /* 0x000fd400078e0019 */
[----:B------:R-:W0:Y:S01]  /*4a20*/  @!P2 LDC.64 R36, c[0x0][0x5c0] ;  /* 0x00017000ff24ab82 */ /* 0x000e220000000a00 */
[----:B--2---:R-:W-:-:S04]  /*4a30*/  LOP3.LUT R30, R30, 0xff, RZ, 0xc0, !PT ;  /* 0x000000ff1e1e7812 */ /* 0x004fc800078ec0ff */
[----:B------:R-:W-:-:S05]  /*4a40*/  F2FP.F16.E4M3.UNPACK_B R30, R30 ;  /* 0x0000001eff1e723e */ /* 0x000fca00020006ff */
[----:B------:R-:W-:Y:S02]  /*4a50*/  HADD2.F32 R32, -RZ, R30.H0_H0 ;  /* 0x2000001eff207230 */ /* 0x000fe40000004100 */
[----:B------:R-:W-:-:S04]  /*4a60*/  @!P3 IMAD.WIDE.U32 R30, R8, 0x180, R26 ;  /* 0x00000180081eb825 */ /* 0x000fc800078e001a */
[----:B------:R-:W-:Y:S01]  /*4a70*/  FMUL R33, R32, R7 ;  /* 0x0000000720217220 */ /* 0x000fe20000400000 */
[----:B------:R-:W-:Y:S01]  /*4a80*/  @!P3 IMAD.IADD R39, R31, 0x1, R39 ;  /* 0x000000011f27b824 */ /* 0x000fe200078e0227 */
[----:B-1----:R-:W-:Y:S02]  /*4a90*/  @!P3 IADD3 R30, P4, P5, R30, R40, R15 ;  /* 0x000000281e1eb210 */ /* 0x002fe40007d9e00f */
[----:B------:R-:W-:Y:S01]  /*4aa0*/  FFMA R33, R22, R6, R33 ;  /* 0x0000000616217223 */ /* 0x000fe20000000021 */
[----:B------:R-:W-:Y:S02]  /*4ab0*/  PRMT R22, RZ, 0x7610, R22 ;  /* 0x00007610ff167816 */ /* 0x000fe40000000016 */
[----:B------:R-:W-:Y:S02]  /*4ac0*/  @!P3 IADD3.X R31, R39, R41, R12, P4, P5 ;  /* 0x00000029271fb210 */ /* 0x000fe400027ea40c */
[----:B------:R-:W-:-:S05]  /*4ad0*/  F2FP.SATFINITE.E4M3.F32.PACK_AB_MERGE_C R33, RZ, R33, RZ ;  /* 0x00000021ff21723e */ /* 0x000fca00048070ff */
[----:B------:R1:W-:Y:S04]  /*4ae0*/  @!P3 STG.E.U8 desc[UR20][R30.64+0x1], R33 ;  /* 0x000001211e00b986 */ /* 0x0003e8000c101114 */
[----:B------:R-:W2:Y:S01]  /*4af0*/  @!P2 LDG.E.U8 R22, desc[UR20][R34.64+0x8] ;  /* 0x000008142216a981 */ /* 0x000ea2000c1e1100 */
[----:B------:R-:W-:Y:S01]  /*4b00*/  @!P2 IMAD.MOV.U32 R26, RZ, RZ, R16 ;  /* 0x000000ffff1aa224 */ /* 0x000fe200078e0010 */
[----:B------:R-:W-:Y:S01]  /*4b10*/  ISETP.LT.OR P0, PT, R24, 0xa, !P0 ;  /* 0x0000000a1800780c */ /* 0x000fe20004701670 */
[----:B------:R-:W-:Y:S02]  /*4b20*/  @!P2 IMAD.MOV.U32 R27, RZ, RZ, R25 ;  /* 0x000000ffff1ba224 */ /* 0x000fe400078e0019 */
[----:B------:R-:W-:-:S03]  /*4b30*/  @!P2 IMAD.WIDE.U32 R26, R8, 0x180, R26 ;  /* 0x00000180081aa825 */ /* 0x000fc600078e001a */
[----:B0-----:R-:W-:Y:S02]  /*4b40*/  @!P2 IADD3 R26, P3, R26, R36, RZ ;  /* 0x000000241a1aa210 */ /* 0x001fe40007f7e0ff */
[----:B--2---:R-:W-:-:S04]  /*4b50*/  LOP3.LUT R22, R22, 0xff, RZ, 0xc0, !PT ;  /* 0x000000ff16167812 */ /* 0x004fc800078ec0ff */
[----:B------:R-:W-:-:S05]  /*4b60*/  F2FP.F16.E4M3.UNPACK_B R22, R22 ;  /* 0x00000016ff16723e */ /* 0x000fca00020006ff */
[----:B------:R-:W-:-:S05]  /*4b70*/  HADD2.F32 R22, -RZ, R22.H0_H0 ;  /* 0x20000016ff167230 */ /* 0x000fca0000004100 */
[----:B------:R-:W-:-:S04]  /*4b80*/  FMUL R22, R22, R7 ;  /* 0x0000000716167220 */ /* 0x000fc80000400000 */
[----:B------:R-:W-:Y:S01]  /*4b90*/  FFMA R22, R21, R6, R22 ;  /* 0x0000000615167223 */ /* 0x000fe20000000016 */
[----:B------:R-:W-:-:S04]  /*4ba0*/  @!P2 IMAD R21, R9, 0x180, RZ ;  /* 0x000001800915a824 */ /* 0x000fc800078e02ff */
[----:B-1----:R-:W-:Y:S02]  /*4bb0*/  F2FP.SATFINITE.E4M3.F32.PACK_AB_MERGE_C R33, RZ, R22, RZ ;  /* 0x00000016ff21723e */ /* 0x002fe400048070ff */
[--C-:B------:R-:W-:Y:S02]  /*4bc0*/  @!P2 IADD3.X R27, R37, R27, R21.reuse, P3, !PT ;  /* 0x0000001b251ba210 */ /* 0x100fe40001ffe415 */
[----:B------:R-:W-:Y:S01]  /*4bd0*/  PRMT R21, RZ, 0x7610, R21 ;  /* 0x00007610ff157816 */ /* 0x000fe20000000015 */
[----:B------:R-:W0:Y:S02]  /*4be0*/  @!P0 LDC.64 R36, c[0x0][0x5c0] ;  /* 0x00017000ff248b82 */ /* 0x000e240000000a00 */
[----:B------:R1:W-:Y:S04]  /*4bf0*/  @!P2 STG.E.U8 desc[UR20][R26.64+0x8], R33 ;  /* 0x000008211a00a986 */ /* 0x0003e8000c101114 */
[----:B------:R2:W3:Y:S01]  /*4c00*/  @!P0 LDG.E.U8 R21, desc[UR20][R34.64+0x9] ;  /* 0x0000091422158981 */ /* 0x0004e2000c1e1100 */
[----:B------:R-:W-:Y:S01]  /*4c10*/  ISETP.LT.OR P2, PT, R24, 0x9, !P1 ;  /* 0x000000091800780c */ /* 0x000fe20004f41670 */
[----:B-1----:R-:W-:-:S02]  /*4c20*/  @!P0 IMAD.MOV.U32 R26, RZ, RZ, R16 ;  /* 0x000000ffff1a8224 */ /* 0x002fc400078e0010 */
[----:B------:R-:W-:Y:S02]  /*4c30*/  @!P0 IMAD.MOV.U32 R27, RZ, RZ, R25 ;  /* 0x000000ffff1b8224 */ /* 0x000fe400078e0019 */
[----:B------:R-:W-:-:S08]  /*4c40*/  @!P0 IMAD.WIDE.U32 R30, R8, 0x180, R26 ;  /* 0x00000180081e8825 */ /* 0x000fd000078e001a */
[----:B--2---:R-:W1:Y:S01]  /*4c50*/  @!P2 LDC.64 R34, c[0x0][0x5c0] ;  /* 0x00017000ff22ab82 */ /* 0x004e620000000a00 */
[----:B---3--:R-:W-:-:S04]  /*4c60*/  LOP3.LUT R21, R21, 0xff, RZ, 0xc0, !PT ;  /* 0x000000ff15157812 */ /* 0x008fc800078ec0ff */
[----:B------:R-:W-:-:S05]  /*4c70*/  F2FP.F16.E4M3.UNPACK_B R21, R21 ;  /* 0x00000015ff15723e */ /* 0x000fca00020006ff */
[----:B------:R-:W-:-:S05]  /*4c80*/  HADD2.F32 R22, -RZ, R21.H0_H0 ;  /* 0x20000015ff167230 */ /* 0x000fca0000004100 */
[----:B------:R-:W-:-:S04]  /*4c90*/  FMUL R21, R22, R7 ;  /* 0x0000000716157220 */ /* 0x000fc80000400000 */
[----:B------:R-:W-:Y:S01]  /*4ca0*/  FFMA R22, R20, R6, R21 ;  /* 0x0000000614167223 */ /* 0x000fe20000000015 */
[----:B------:R-:W-:Y:S01]  /*4cb0*/  @!P0 IMAD R21, R9, 0x180, RZ ;  /* 0x0000018009158824 */ /* 0x000fe200078e02ff */
[----:B0-----:R-:W-:-:S04]  /*4cc0*/  @!P0 IADD3 R20, P3, R30, R36, RZ ;  /* 0x000000241e148210 */ /* 0x001fc80007f7e0ff */
[----:B------:R-:W-:Y:S02]  /*4cd0*/  @!P0 IADD3.X R21, R37, R31, R21, P3, !PT ;  /* 0x0000001f25158210 */ /* 0x000fe40001ffe415 */
[----:B------:R-:W-:Y:S02]  /*4ce0*/  F2FP.SATFINITE.E4M3.F32.PACK_AB_MERGE_C R31, RZ, R22, RZ ;  /* 0x00000016ff1f723e */ /* 0x000fe400048070ff */
[----:B------:R-:W-:-:S03]  /*4cf0*/  PRMT R22, RZ, 0x7610, R22 ;  /* 0x00007610ff167816 */ /* 0x000fc60000000016 */
[----:B------:R0:W-:Y:S04]  /*4d00*/  @!P0 STG.E.U8 desc[UR20][R20.64+0x9], R31 ;  /* 0x0000091f14008986 */ /* 0x0001e8000c101114 */
[----:B------:R-:W2:Y:S01]  /*4d10*/  @!P2 LDG.E.U8 R22, desc[UR20][R28.64+0x8] ;  /* 0x000008141c16a981 */ /* 0x000ea2000c1e1100 */
[----:B------:R-:W-:Y:S01]  /*4d20*/  @!P2 IMAD R33, R9, 0x180, RZ ;  /* 0x000001800921a824 */ /* 0x000fe200078e02ff */
[----:B------:R-:W-:Y:S01]  /*4d30*/  ISETP.LT.OR P1, PT, R24, 0xa, !P1 ;  /* 0x0000000a1800780c */ /* 0x000fe20004f21670 */
[----:B------:R-:W-:Y:S01]  /*4d40*/  BSSY B1, `(.L_x_33) ;  /* 0x0000011000017945 */ /* 0x000fe20003800000 */
[----:B0-----:R-:W-:Y:S02]  /*4d50*/  @!P2 IMAD.MOV.U32 R20, RZ, RZ, R16 ;  /* 0x000000ffff14a224 */ /* 0x001fe400078e0010 */
[----:B------:R-:W-:-:S02]  /*4d60*/  @!P2 IMAD.MOV.U32 R21, RZ, RZ, R25 ;  /* 0x000000ffff15a224 */ /* 0x000fc400078e0019 */
[----:B------:R-:W-:-:S04]  /*4d70*/  @!P2 IMAD.WIDE.U32 R26, R8, 0x180, R20 ;  /* 0x00000180081aa825 */ /* 0x000fc800078e0014 */
[----:B------:R-:W-:Y:S01]  /*4d80*/  @!P2 IMAD.IADD R33, R27, 0x1, R33 ;  /* 0x000000011b21a824 */ /* 0x000fe200078e0221 */
[----:B-1----:R-:W-:-:S04]  /*4d90*/  @!P2 IADD3 R26, P0, P3, R26, R34, R15 ;  /* 0x000000221a1aa210 */ /* 0x002fc80007b1e00f */
[----:B------:R-:W-:Y:S02]  /*4da0*/  @!P2 IADD3.X R27, R33, R35, R12, P0, P3 ;  /* 0x00000023211ba210 */ /* 0x000fe400007e640c */
[----:B--2---:R-:W-:-:S04]  /*4db0*/  LOP3.LUT R22, R22, 0xff, RZ, 0xc0, !PT ;  /* 0x000000ff16167812 */ /* 0x004fc800078ec0ff */
[----:B------:R-:W-:-:S05]  /*4dc0*/  F2FP.F16.E4M3.UNPACK_B R22, R22 ;  /* 0x00000016ff16723e */ /* 0x000fca00020006ff */
[----:B------:R-:W-:-:S05]  /*4dd0*/  HADD2.F32 R22, -RZ, R22.H0_H0 ;  /* 0x20000016ff167230 */ /* 0x000fca0000004100 */
[----:B------:R-:W-:-:S04]  /*4de0*/  FMUL R22, R22, R7 ;  /* 0x0000000716167220 */ /* 0x000fc80000400000 */
[----:B------:R-:W-:Y:S01]  /*4df0*/  FFMA R22, R19, R6, R22 ;  /* 0x0000000613167223 */ /* 0x000fe20000000016 */
[----:B------:R-:W-:-:S04]  /*4e00*/  PRMT R19, RZ, 0x7610, R19 ;  /* 0x00007610ff137816 */ /* 0x000fc80000000013 */
[----:B------:R-:W-:-:S05]  /*4e10*/  F2FP.SATFINITE.E4M3.F32.PACK_AB_MERGE_C R21, RZ, R22, RZ ;  /* 0x00000016ff15723e */ /* 0x000fca00048070ff */
[----:B------:R0:W-:Y:S01]  /*4e20*/  @!P2 STG.E.U8 desc[UR20][R26.64+0x8], R21 ;  /* 0x000008151a00a986 */ /* 0x0001e2000c101114 */
[----:B------:R-:W-:Y:S05]  /*4e30*/  @P1 BRA `(.L_x_34) ;  /* 0x0000000000041947 */ /* 0x000fea0003800000 */
[----:B------:R1:W5:Y:S02]  /*4e40*/  LDG.E.U8 R19, desc[UR20][R28.64+0x9] ;  /* 0x000009141c137981 */ /* 0x000364000c1e1100 */
.L_x_34:
[----:B------:R-:W-:Y:S05]  /*4e50*/  BSYNC B1 ;  /* 0x0000000000017941 */ /* 0x000fea0003800000 */
.L_x_33:
[----:B------:R-:W-:Y:S05]  /*4e60*/  @P1 BRA `(.L_x_35) ;  /* 0x0000001400681947 */ /* 0x000fea0003800000 */
[----:B-----5:R-:W-:Y:S01]  /*4e70*/  LOP3.LUT R19, R19, 0xff, RZ, 0xc0, !PT ;  /* 0x000000ff13137812 */ /* 0x020fe200078ec0ff */
[----:B------:R-:W-:Y:S01]  /*4e80*/  IMAD.MOV.U32 R24, RZ, RZ, R16 ;  /* 0x000000ffff187224 */ /* 0x000fe200078e0010 */
[----:B------:R-:W-:Y:S01]  /*4e90*/  ULDC.64 UR6, c[0x0][0x5c0] ;  /* 0x0001700000067ab9 */ /* 0x000fe20000000a00 */
[----:B------:R-:W-:Y:S01]  /*4ea0*/  IMAD R17, R9, 0x180, RZ ;  /* 0x0000018009117824 */ /* 0x000fe200078e02ff */
[----:B------:R-:W-:Y:S01]  /*4eb0*/  F2FP.F16.E4M3.UNPACK_B R19, R19 ;  /* 0x00000013ff13723e */ /* 0x000fe200020006ff */
[----:B------:R-:W-:-:S04]  /*4ec0*/  IMAD.WIDE.U32 R24, R8, 0x180, R24 ;  /* 0x0000018008187825 */ /* 0x000fc800078e0018 */
[----:B------:R-:W-:Y:S01]  /*4ed0*/  HADD2.F32 R16, -RZ, R19.H0_H0 ;  /* 0x20000013ff107230 */ /* 0x000fe20000004100 */
[----:B------:R-:W-:Y:S01]  /*4ee0*/  IADD3 R24, P0, P1, R24, UR6, R15 ;  /* 0x0000000618187c10 */ /* 0x000fe2000f91e00f */
[----:B------:R-:W-:-:S03]  /*4ef0*/  IMAD.IADD R17, R25, 0x1, R17 ;  /* 0x0000000119117824 */ /* 0x000fc600078e0211 */
[----:B------:R-:W-:Y:S02]  /*4f00*/  FMUL R9, R16, R7 ;  /* 0x0000000710097220 */ /* 0x000fe40000400000 */
[----:B------:R-:W-:Y:S02]  /*4f10*/  IADD3.X R25, R17, UR7, R12, P0, P1 ;  /* 0x0000000711197c10 */ /* 0x000fe400087e240c */
[----:B------:R-:W-:-:S05]  /*4f20*/  FFMA R9, R18, R6, R9 ;  /* 0x0000000612097223 */ /* 0x000fca0000000009 */
[----:B------:R-:W-:-:S05]  /*4f30*/  F2FP.SATFINITE.E4M3.F32.PACK_AB_MERGE_C R9, RZ, R9, RZ ;  /* 0x00000009ff09723e */ /* 0x000fca00048070ff */
[----:B------:R2:W-:Y:S01]  /*4f40*/  STG.E.U8 desc[UR20][R24.64+0x9], R9 ;  /* 0x0000090918007986 */ /* 0x0005e2000c101114 */
[----:B------:R-:W-:Y:S05]  /*4f50*/  BRA `(.L_x_35) ;  /* 0x00000014002c7947 */ /* 0x000fea0003800000 */
.L_x_32:
[----:B------:R-:W-:Y:S01]  /*4f60*/  ISETP.GE.AND P0, PT, R26, 0x9, PT ;  /* 0x000000091a00780c */ /* 0x000fe20003f06270 */
[-C--:B--2---:R-:W-:Y:S01]  /*4f70*/  FMUL R83, R83, R6.reuse ;  /* 0x0000000653537220 */ /* 0x084fe20000400000 */
[-C--:B------:R-:W-:Y:S01]  /*4f80*/  FMUL R80, R80, R6.reuse ;  /* 0x0000000650507220 */ /* 0x080fe20000400000 */
[-C--:B------:R-:W-:Y:S01]  /*4f90*/  FMUL R81, R81, R6.reuse ;  /* 0x0000000651517220 */ /* 0x080fe20000400000 */
[----:B------:R-:W-:Y:S01]  /*4fa0*/  ISETP.LT.OR P5, PT, R24, 0x1, !P0 ;  /* 0x000000011800780c */ /* 0x000fe200047a1670 */
[-C--:B------:R-:W-:Y:S01]  /*4fb0*/  FMUL R78, R78, R6.reuse ;  /* 0x000000064e4e7220 */ /* 0x080fe20000400000 */
[C---:B------:R-:W-:Y:S01]  /*4fc0*/  ISETP.LT.OR P4, PT, R24.reuse, 0x2, !P0 ;  /* 0x000000021800780c */ /* 0x040fe20004781670 */
[-C--:B------:R-:W-:Y:S01]  /*4fd0*/  FMUL R79, R79, R6.reuse ;  /* 0x000000064f4f7220 */ /* 0x080fe20000400000 */
[----:B------:R-:W-:Y:S01]  /*4fe0*/  ISETP.LT.OR P3, PT, R24, 0x9, !P0 ;  /* 0x000000091800780c */ /* 0x000fe20004761670 */
[-C--:B------:R-:W-:Y:S01]  /*4ff0*/  FMUL R76, R76, R6.reuse ;  /* 0x000000064c4c7220 */ /* 0x080fe20000400000 */
[----:B------:R-:W-:Y:S01]  /*5000*/  ISETP.LT.OR P2, PT, R24, 0xa, !P0 ;  /* 0x0000000a1800780c */ /* 0x000fe20004741670 */
[-C--:B------:R-:W-:Y:S01]  /*5010*/  FMUL R77, R77, R6.reuse ;  /* 0x000000064d4d7220 */ /* 0x080fe20000400000 */
[----:B------:R-:W-:Y:S01]  /*5020*/  P2R R54, PR, RZ, 0x8 ;  /* 0x00000008ff367803 */ /* 0x000fe20000000000 */
[-C--:B------:R-:W-:Y:S01]  /*5030*/  FMUL R74, R74, R6.reuse ;  /* 0x000000064a4a7220 */ /* 0x080fe20000400000 */
[----:B------:R-:W-:Y:S01]  /*5040*/  P2R R105, PR, RZ, 0x4 ;  /* 0x00000004ff697803 */ /* 0x000fe20000000000 */
[-C--:B------:R-:W-:Y:S01]  /*5050*/  FMUL R75, R75, R6.reuse ;  /* 0x000000064b4b7220 */ /* 0x080fe20000400000 */
[----:B------:R-:W-:Y:S01]  /*5060*/  P2R R104, PR, RZ, 0x20 ;  /* 0x00000020ff687803 */ /* 0x000fe20000000000 */
[----:B------:R-:W0:Y:S01]  /*5070*/  @!P5 LDC.64 R50, c[0x0][0x5c0] ;  /* 0x00017000ff32db82 */ /* 0x000e220000000a00 */
[----:B------:R-:W-:Y:S01]  /*5080*/  P2R R27, PR, RZ, 0x10 ;  /* 0x00000010ff1b7803 */ /* 0x000fe20000000000 */
[-C--:B------:R-:W-:Y:S01]  /*5090*/  FMUL R72, R72, R6.reuse ;  /* 0x0000000648487220 */ /* 0x080fe20000400000 */
[----:B------:R-:W-:Y:S01]  /*50a0*/  F2FP.SATFINITE.E4M3.F32.PACK_AB_MERGE_C R83, RZ, R83, RZ ;  /* 0x00000053ff53723e */ /* 0x000fe200048070ff */
[-C--:B------:R-:W-:Y:S01]  /*50b0*/  FMUL R73, R73, R6.reuse ;  /* 0x0000000649497220 */ /* 0x080fe20000400000 */
[----:B------:R-:W-:Y:S01]  /*50c0*/  F2FP.SATFINITE.E4M3.F32.PACK_AB_MERGE_C R81, RZ, R81, RZ ;  /* 0x00000051ff51723e */ /* 0x000fe200048070ff */
[-C--:B------:R-:W-:Y:S01]  /*50d0*/  FMUL R70, R70, R6.reuse ;  /* 0x0000000646467220 */ /* 0x080fe20000400000 */
[----:B------:R-:W-:Y:S01]  /*50e0*/  F2FP.SATFINITE.E4M3.F32.PACK_AB_MERGE_C R79, RZ, R79, RZ ;  /* 0x0000004fff4f723e */ /* 0x000fe200048070ff */
[----:B------:R-:W1:Y:S01]  /*50f0*/  @!P4 LDC.64 R48, c[0x0][0x5c0] ;  /* 0x00017000ff30cb82 */ /* 0x000e620000000a00 */
[----:B------:R-:W-:Y:S01]  /*5100*/  F2FP.SATFINITE.E4M3.F32.PACK_AB_MERGE_C R77, RZ, R77, RZ ;  /* 0x0000004dff4d723e */ /* 0x000fe200048070ff */
[-C--:B------:R-:W-:Y:S01]  /*5110*/  FMUL R71, R71, R6.reuse ;  /* 0x0000000647477220 */ /* 0x080fe20000400000 */
[----:B------:R-:W-:Y:S01]  /*5120*/  F2FP.SATFINITE.E4M3.F32.PACK_AB_MERGE_C R75, RZ, R75, RZ ;  /* 0x0000004bff4b723e */ /* 0x000fe200048070ff */
[-C--:B------:R-:W-:Y:S01]  /*5130*/  FMUL R68, R68, R6.reuse ;  /* 0x0000000644447220 */ /* 0x080fe20000400000 */
[----:B------:R-:W-:Y:S01]  /*5140*/  F2FP.SATFINITE.E4M3.F32.PACK_AB_MERGE_C R73, RZ, R73, RZ ;  /* 0x00000049ff49723e */ /* 0x000fe200048070ff */
[-C--:B------:R-:W-:Y:S01]  /*5150*/  FMUL R69, R69, R6.reuse ;  /* 0x0000000645457220 */ /* 0x080fe20000400000 */
[----:B------:R-:W-:Y:S01]  /*5160*/  F2FP.SATFINITE.E4M3.F32.PACK_AB_MERGE_C R71, RZ, R71, RZ ;  /* 0x00000047ff47723e */ /* 0x000fe200048070ff */
[----:B------:R-:W2:Y:S01]  /*5170*/  @!P3 LDC.64 R46, c[0x0][0x5c0] ;  /* 0x00017000ff2ebb82 */ /* 0x000ea20000000a00 */
[-C--:B------:R-:W-:Y:S01]  /*5180*/  FMUL R66, R66, R6.reuse ;  /* 0x0000000642427220 */ /* 0x080fe20000400000 */
[-C--:B------:R-:W-:Y:S01]  /*5190*/  FMUL R67, R67, R6.reuse ;  /* 0x0000000643437220 */ /* 0x080fe20000400000 */
[----:B------:R-:W-:Y:S01]  /*51a0*/  F2FP.SATFINITE.E4M3.F32.PACK_AB_MERGE_C R69, RZ, R69, RZ ;  /* 0x00000045ff45723e */ /* 0x000fe200048070ff */
[-C--:B------:R-:W-:Y:S01]  /*51b0*/  FMUL R64, R64, R6.reuse ;  /* 0x0000000640407220 */ /* 0x080fe20000400000 */
[-C--:B------:R-:W-:Y:S01]  /*51c0*/  FMUL R65, R65, R6.reuse ;  /* 0x0000000641417220 */ /* 0x080fe20000400000 */
[----:B------:R-:W-:Y:S01]  /*51d0*/  FMUL R62, R62, R6 ;  /* 0x000000063e3e7220 */ /* 0x000fe20000400000 */
[----:B------:R-:W-:Y:S01]  /*51e0*/  F2FP.SATFINITE.E4M3.F32.PACK_AB_MERGE_C R67, RZ, R67, RZ ;  /* 0x00000043ff43723e */ /* 0x000fe200048070ff */
[----:B------:R-:W3:Y:S01]  /*51f0*/  @!P2 LDC.64 R44, c[0x0][0x5c0] ;  /* 0x00017000ff2cab82 */ /* 0x000ee20000000a00 */
[--C-:B0-----:R-:W-:Y:S01]  /*5200*/  @!P5 IADD3 R50, P0, P1, R16, R50, R15.reuse ;  /* 0x000000321032d210 */ /* 0x101fe2000791e00f */
[-C--:B------:R-:W-:Y:S01]  /*5210*/  FMUL R63, R63, R6.reuse ;  /* 0x000000063f3f7220 */ /* 0x080fe20000400000 */
[----:B------:R-:W-:Y:S01]  /*5220*/  F2FP.SATFINITE.E4M3.F32.PACK_AB_MERGE_C R65, RZ, R65, RZ ;  /* 0x00000041ff41723e */ /* 0x000fe200048070ff */
[-C--:B------:R-:W-:Y:S01]  /*5230*/  FMUL R60, R60, R6.reuse ;  /* 0x000000063c3c7220 */ /* 0x080fe20000400000 */
[--C-:B------:R-:W-:Y:S01]  /*5240*/  @!P5 IADD3.X R51, R25, R51, R12.reuse, P0, P1 ;  /* 0x000000331933d210 */ /* 0x100fe200007e240c */
[-C--:B------:R-:W-:Y:S01]  /*5250*/  FMUL R61, R61, R6.reuse ;  /* 0x000000063d3d7220 */ /* 0x080fe20000400000 */
[----:B------:R-:W-:Y:S01]  /*5260*/  F2FP.SATFINITE.E4M3.F32.PACK_AB_MERGE_C R63, RZ, R63, RZ ;  /* 0x0000003fff3f723e */ /* 0x000fe200048070ff */
[----:B------:R-:W-:Y:S01]  /*5270*/  FMUL R58, R58, R6 ;  /* 0x000000063a3a7220 */ /* 0x000fe20000400000 */
[--C-:B-1----:R-:W-:Y:S01]  /*5280*/  @!P4 IADD3 R48, P0, P1, R16, R48, R15.reuse ;  /* 0x000000301030c210 */ /* 0x102fe2000791e00f */
[-C--:B------:R-:W-:Y:S01]  /*5290*/  FMUL R59, R59, R6.reuse ;  /* 0x000000063b3b7220 */ /* 0x080fe20000400000 */
[----:B------:R-:W-:Y:S01]  /*52a0*/  F2FP.SATFINITE.E4M3.F32.PACK_AB_MERGE_C R61, RZ, R61, RZ ;  /* 0x0000003dff3d723e */ /* 0x000fe200048070ff */
[-C--:B------:R-:W-:Y:S01]  /*52b0*/  FMUL R56, R56, R6.reuse ;  /* 0x0000000638387220 */ /* 0x080fe20000400000 */
[----:B------:R-:W-:Y:S01]  /*52c0*/  @!P4 IADD3.X R49, R25, R49, R12, P0, P1 ;  /* 0x000000311931c210 */ /* 0x000fe200007e240c */
[----:B------:R-:W-:Y:S01]  /*52d0*/  FMUL R57, R57, R6 ;  /* 0x0000000639397220 */ /* 0x000fe20000400000 */
[----:B------:R-:W-:Y:S01]  /*52e0*/  F2FP.SATFINITE.E4M3.F32.PACK_AB_MERGE_C R59, RZ, R59, RZ ;  /* 0x0000003bff3b723e */ /* 0x000fe200048070ff */
[----:B------:R-:W-:Y:S01]  /*52f0*/  BSSY B1, `(.L_x_36) ;  /* 0x00000d6000017945 */ /* 0x000fe20003800000 */
[----:B--2---:R-:W-:-:S02]  /*5300*/  @!P3 IADD3 R46, P0, P1, R16, R46, R15 ;  /* 0x0000002e102eb210 */ /* 0x004fc4000791e00f */
[----:B------:R-:W-:Y:S02]  /*5310*/  F2FP.SATFINITE.E4M3.F32.PACK_AB_MERGE_C R57, RZ, R57, RZ ;  /* 0x00000039ff39723e */ /* 0x000fe400048070ff */
[----:B------:R-:W-:Y:S02]  /*5320*/  @!P3 IADD3.X R47, R25, R47, R12, P0, P1 ;  /* 0x0000002f192fb210 */ /* 0x000fe400007e240c */
[----:B---3--:R-:W-:-:S04]  /*5330*/  @!P2 IADD3 R44, P0, P1, R16, R44, R15 ;  /* 0x0000002c102ca210 */ /* 0x008fc8000791e00f */
[----:B------:R-:W-:Y:S02]  /*5340*/  @!P2 IADD3.X R45, R25, R45, R12, P0, P1 ;  /* 0x0000002d192da210 */ /* 0x000fe400007e240c */
[----:B------:R-:W-:-:S04]  /*5350*/  ISETP.GE.AND P0, PT, R26, 0x81, PT ;  /* 0x000000811a00780c */ /* 0x000fc80003f06270 */
[----:B------:R-:W-:-:S04]  /*5360*/  ISETP.LT.OR P3, PT, R24, 0x1, !P0 ;  /* 0x000000011800780c */ /* 0x000fc80004761670 */
[----:B------:R-:W-:-:S09]  /*5370*/  P2R R106, PR, RZ, 0x8 ;  /* 0x00000008ff6a7803 */ /* 0x000fd20000000000 */
[----:B------:R-:W0:Y:S02]  /*5380*/  @!P3 LDC.64 R42, c[0x0][0x5c0] ;  /* 0x00017000ff2abb82 */ /* 0x000e240000000a00 */
[----:B0-----:R-:W-:-:S04]  /*5390*/  @!P3 IADD3 R42, P1, P2, R16, R42, R13 ;  /* 0x0000002a102ab210 */ /* 0x001fc80007a3e00d */
[----:B------:R-:W-:Y:S02]  /*53a0*/  @!P3 IADD3.X R43, R25, R43, R10, P1, P2 ;  /* 0x0000002b192bb210 */ /* 0x000fe40000fe440a */
        /* <DEDUP_REMOVED lines=37> */
[C---:B------:R-:W-:Y:S02]  /*5600*/  ISETP.LT.OR P2, PT, R24.reuse, 0x1, !P3 ;  /* 0x000000011800780c */ /* 0x040fe40005f41670 */
[C---:B------:R-:W-:Y:S02]  /*5610*/  ISETP.LT.OR P5, PT, R24.reuse, 0x2, !P3 ;  /* 0x000000021800780c */ /* 0x040fe40005fa1670 */
[C---:B------:R-:W-:Y:S02]  /*5620*/  ISETP.LT.OR P4, PT, R24.reuse, 0x9, !P3 ;  /* 0x000000091800780c */ /* 0x040fe40005f81670 */
[----:B------:R-:W-:Y:S02]  /*5630*/  P2R R102, PR, RZ, 0x20 ;  /* 0x00000020ff667803 */ /* 0x000fe40000000000 */
[----:B------:R-:W-:Y:S02]  /*5640*/  ISETP.LT.OR P3, PT, R24, 0xa, !P3 ;  /* 0x0000000a1800780c */ /* 0x000fe40005f61670 */
[----:B------:R-:W-:-:S02]  /*5650*/  P2R R108, PR, RZ, 0x4 ;  /* 0x00000004ff6c7803 */ /* 0x000fc40000000000 */
[----:B------:R-:W-:Y:S02]  /*5660*/  P2R R101, PR, RZ, 0x8 ;  /* 0x00000008ff657803 */ /* 0x000fe40000000000 */
[CCC-:B------:R-:W-:Y:S02]  /*5670*/  @!P2 IADD3 R85, P0, P1, R15.reuse, R16.reuse, R13.reuse ;  /* 0x000000100f55a210 */ /* 0x1c0fe4000791e00d */
[----:B------:R-:W-:Y:S02]  /*5680*/  P2R R103, PR, RZ, 0x10 ;  /* 0x00000010ff677803 */ /* 0x000fe40000000000 */
[----:B------:R-:W-:Y:S02]  /*5690*/  @!P2 IADD3.X R84, R12, R25, R10, P0, P1 ;  /* 0x000000190c54a210 */ /* 0x000fe400007e240a */
[----:B------:R-:W-:-:S04]  /*56a0*/  @!P5 IADD3 R87, P0, P1, R15, R16, R13 ;  /* 0x000000100f57d210 */ /* 0x000fc8000791e00d */
[-CC-:B------:R-:W-:Y:S02]  /*56b0*/  @!P5 IADD3.X R86, R12, R25.reuse, R10.reuse, P0, P1 ;  /* 0x000000190c56d210 */ /* 0x180fe400007e240a */
[----:B------:R-:W-:Y:S02]  /*56c0*/  ISETP.GE.AND P5, PT, R26, 0x109, PT ;  /* 0x000001091a00780c */ /* 0x000fe40003fa6270 */
[CCC-:B------:R-:W-:Y:S02]  /*56d0*/  @!P4 IADD3 R89, P0, P1, R15.reuse, R16.reuse, R13.reuse ;  /* 0x000000100f59c210 */ /* 0x1c0fe4000791e00d */
[----:B------:R-:W-:Y:S02]  /*56e0*/  ISETP.LT.OR P2, PT, R24, 0x1, !P5 ;  /* 0x000000011800780c */ /* 0x000fe40006f41670 */
[----:B------:R-:W-:Y:S02]  /*56f0*/  @!P4 IADD3.X R88, R12, R25, R10, P0, P1 ;  /* 0x000000190c58c210 */ /* 0x000fe400007e240a */
[----:B------:R-:W-:-:S02]  /*5700*/  @!P3 IADD3 R91, P0, P1, R15, R16, R13 ;  /* 0x000000100f5bb210 */ /* 0x000fc4000791e00d */
[----:B------:R-:W-:Y:S02]  /*5710*/  P2R R100, PR, RZ, 0x4 ;  /* 0x00000004ff647803 */ /* 0x000fe40000000000 */
[----:B------:R-:W-:Y:S02]  /*5720*/  @!P3 IADD3.X R90, R12, R25, R10, P0, P1 ;  /* 0x000000190c5ab210 */ /* 0x000fe400007e240a */
[----:B------:R-:W-:-:S03]  /*5730*/  ISETP.NE.AND P4, PT, R108, RZ, PT ;  /* 0x000000ff6c00720c */ /* 0x000fc60003f85270 */
[----:B------:R-:W-:-:S04]  /*5740*/  @!P2 IADD3 R93, P1, P0, R15, R16, R14 ;  /* 0x000000100f5da210 */ /* 0x000fc8000783e00e */
[----:B------:R-:W-:Y:S02]  /*5750*/  @!P2 IADD3.X R92, R12, R25, R11, P1, P0 ;  /* 0x000000190c5ca210 */ /* 0x000fe40000fe040b */
[----:B------:R-:W-:-:S04]  /*5760*/  ISETP.LT.OR P0, PT, R24, 0x2, !P5 ;  /* 0x000000021800780c */ /* 0x000fc80006f01670 */
[----:B------:R-:W-:-:S09]  /*5770*/  P2R R99, PR, RZ, 0x1 ;  /* 0x00000001ff637803 */ /* 0x000fd20000000000 */
[----:B------:R-:W-:-:S04]  /*5780*/  @!P0 IADD3 R95, P6, P1, R15, R16, R14 ;  /* 0x000000100f5f8210 */ /* 0x000fc800079de00e */
[----:B------:R-:W-:Y:S02]  /*5790*/  @!P0 IADD3.X R94, R12, R25, R11, P6, P1 ;  /* 0x000000190c5e8210 */ /* 0x000fe400037e240b */
[----:B------:R-:W-:Y:S02]  /*57a0*/  ISETP.LT.OR P1, PT, R24, 0x9, !P5 ;  /* 0x000000091800780c */ /* 0x000fe40006f21670 */
[----:B------:R-:W-:Y:S02]  /*57b0*/  ISETP.NE.AND P5, PT, R106, RZ, PT ;  /* 0x000000ff6a00720c */ /* 0x000fe40003fa5270 */
[----:B------:R-:W-:-:S09]  /*57c0*/  P2R R98, PR, RZ, 0x2 ;  /* 0x00000002ff627803 */ /* 0x000fd20000000000 */
[----:B------:R-:W-:-:S04]  /*57d0*/  @!P1 IADD3 R97, P0, P6, R15, R16, R14 ;  /* 0x000000100f619210 */ /* 0x000fc80007e1e00e */
[----:B------:R-:W-:Y:S02]  /*57e0*/  @!P1 IADD3.X R96, R12, R25, R11, P0, P6 ;  /* 0x000000190c609210 */ /* 0x000fe400007ec40b */
[----:B------:R-:W-:Y:S02]  /*57f0*/  ISETP.GE.AND P0, PT, R26, 0x1, PT ;  /* 0x000000011a00780c */ /* 0x000fe40003f06270 */
[----:B------:R-:W-:Y:S02]  /*5800*/  ISETP.NE.AND P1, PT, R27, RZ, PT ;  /* 0x000000ff1b00720c */ /* 0x000fe40003f25270 */
[----:B------:R-:W-:Y:S02]  /*5810*/  ISETP.LT.OR P6, PT, R24, 0x1, !P0 ;  /* 0x000000011800780c */ /* 0x000fe400047c1670 */
[----:B------:R-:W-:-:S11]  /*5820*/  F2FP.SATFINITE.E4M3.F32.PACK_AB_MERGE_C R27, RZ, R80, RZ ;  /* 0x00000050ff1b723e */ /* 0x000fd600048070ff */
[----:B------:R-:W0:Y:S02]  /*5830*/  @!P6 LDC.64 R52, c[0x0][0x5c0] ;  /* 0x00017000ff34eb82 */ /* 0x000e240000000a00 */
[----:B0-----:R-:W-:-:S05]  /*5840*/  @!P6 IADD3 R52, P2, R16, R52, RZ ;  /* 0x000000341034e210 */ /* 0x001fca0007f5e0ff */
[----:B------:R-:W-:Y:S01]  /*5850*/  @!P6 IMAD.X R53, R25, 0x1, R53, P2 ;  /* 0x000000011935e824 */ /* 0x000fe200010e0635 */
[----:B------:R-:W-:-:S04]  /*5860*/  ISETP.NE.AND P2, PT, R54, RZ, PT ;  /* 0x000000ff3600720c */ /* 0x000fc80003f45270 */
[----:B------:R0:W-:Y:S01]  /*5870*/  @!P6 STG.E.U8 desc[UR20][R52.64], R83 ;  /* 0x000000533400e986 */ /* 0x0001e2000c101114 */
[----:B------:R-:W-:Y:S02]  /*5880*/  ISETP.LT.OR P6, PT, R24, 0x2, !P0 ;  /* 0x000000021800780c */ /* 0x000fe400047c1670 */
[----:B0-----:R-:W-:-:S11]  /*5890*/  F2FP.SATFINITE.E4M3.F32.PACK_AB_MERGE_C R83, RZ, R78, RZ ;  /* 0x0000004eff53723e */ /* 0x001fd600048070ff */
[----:B------:R-:W0:Y:S02]  /*58a0*/  @!P6 LDC.64 R54, c[0x0][0x5c0] ;  /* 0x00017000ff36eb82 */ /* 0x000e240000000a00 */
[----:B0-----:R-:W-:-:S05]  /*58b0*/  @!P6 IADD3 R54, P3, R16, R54, RZ ;  /* 0x000000361036e210 */ /* 0x001fca0007f7e0ff */
[----:B------:R-:W-:Y:S01]  /*58c0*/  @!P6 IMAD.X R55, R25, 0x1, R55, P3 ;  /* 0x000000011937e824 */ /* 0x000fe200018e0637 */
[----:B------:R-:W-:-:S04]  /*58d0*/  ISETP.NE.AND P3, PT, R105, RZ, PT ;  /* 0x000000ff6900720c */ /* 0x000fc80003f65270 */
[----:B------:R0:W-:Y:S01]  /*58e0*/  @!P6 STG.E.U8 desc[UR20][R54.64+0x1], R27 ;  /* 0x0000011b3600e986 */ /* 0x0001e2000c101114 */
[----:B------:R-:W-:Y:S02]  /*58f0*/  ISETP.NE.AND P6, PT, R104, RZ, PT ;  /* 0x000000ff6800720c */ /* 0x000fe40003fc5270 */
[----:B0-----:R-:W-:-:S11]  /*5900*/  F2FP.SATFINITE.E4M3.F32.PACK_AB_MERGE_C R27, RZ, R76, RZ ;  /* 0x0000004cff1b723e */ /* 0x001fd600048070ff */
[----:B------:R-:W-:Y:S01]  /*5910*/  @!P6 STG.E.U8 desc[UR20][R50.64], R81 ;  /* 0x000000513200e986 */ /* 0x000fe2000c101114 */
[----:B------:R-:W-:-:S03]  /*5920*/  ISETP.LT.OR P6, PT, R24, 0x9, !P0 ;  /* 0x000000091800780c */ /* 0x000fc600047c1670 */
[----:B------:R0:W-:Y:S10]  /*5930*/  @!P1 STG.E.U8 desc[UR20][R48.64+0x1], R83 ;  /* 0x0000015330009986 */ /* 0x0001f4000c101114 */
[----:B------:R-:W1:Y:S01]  /*5940*/  @!P6 LDC.64 R52, c[0x0][0x5c0] ;  /* 0x00017000ff34eb82 */ /* 0x000e620000000a00 */
[----:B0-----:R-:W-:-:S02]  /*5950*/  F2FP.SATFINITE.E4M3.F32.PACK_AB_MERGE_C R49, RZ, R74, RZ ;  /* 0x0000004aff31723e */ /* 0x001fc400048070ff */
[----:B-1----:R-:W-:-:S05]  /*5960*/  @!P6 IADD3 R52, P1, R16, R52, RZ ;  /* 0x000000341034e210 */ /* 0x002fca0007f3e0ff */
[----:B------:R-:W-:Y:S01]  /*5970*/  @!P6 IMAD.X R53, R25, 0x1, R53, P1 ;  /* 0x000000011935e824 */ /* 0x000fe200008e0635 */
[----:B------:R-:W-:-:S04]  /*5980*/  ISETP.NE.AND P1, PT, R98, RZ, PT ;  /* 0x000000ff6200720c */ /* 0x000fc80003f25270 */
[----:B------:R-:W-:Y:S01]  /*5990*/  @!P6 STG.E.U8 desc[UR20][R52.64+0x8], R79 ;  /* 0x0000084f3400e986 */ /* 0x000fe2000c101114 */
[----:B------:R-:W-:-:S13]  /*59a0*/  ISETP.LT.OR P6, PT, R24, 0xa, !P0 ;  /* 0x0000000a1800780c */ /* 0x000fda00047c1670 */
[----:B------:R-:W0:Y:S02]  /*59b0*/  @!P6 LDC.64 R50, c[0x0][0x5c0] ;  /* 0x00017000ff32eb82 */ /* 0x000e240000000a00 */
[----:B0-----:R-:W-:-:S05]  /*59c0*/  @!P6 IADD3 R50, P0, R16, R50, RZ ;  /* 0x000000321032e210 */ /* 0x001fca0007f1e0ff */
[----:B------:R-:W-:Y:S01]  /*59d0*/  @!P6 IMAD.X R51, R25, 0x1, R51, P0 ;  /* 0x000000011933e824 */ /* 0x000fe200000e0633 */
[----:B------:R-:W-:-:S04]  /*59e0*/  ISETP.NE.AND P0, PT, R99, RZ, PT ;  /* 0x000000ff6300720c */ /* 0x000fc80003f05270 */
[----:B------:R0:W-:Y:S01]  /*59f0*/  @!P6 STG.E.U8 desc[UR20][R50.64+0x9], R27 ;  /* 0x0000091b3200e986 */ /* 0x0001e2000c101114 */
[----:B------:R-:W-:-:S03]  /*5a00*/  ISETP.NE.AND P6, PT, R107, RZ, PT ;  /* 0x000000ff6b00720c */ /* 0x000fc60003fc5270 */
[----:B------:R-:W-:Y:S01]  /*5a10*/  @!P2 STG.E.U8 desc[UR20][R46.64+0x8], R77 ;  /* 0x0000084d2e00a986 */ /* 0x000fe2000c101114 */
[----:B------:R-:W-:-:S03]  /*5a20*/  ISETP.NE.AND P2, PT, R100, RZ, PT ;  /* 0x000000ff6400720c */ /* 0x000fc60003f45270 */
[----:B------:R1:W-:Y:S01]  /*5a30*/  @!P3 STG.E.U8 desc[UR20][R44.64+0x9], R49 ;  /* 0x000009312c00b986 */ /* 0x0003e2000c101114 */
[----:B------:R-:W-:Y:S01]  /*5a40*/  ISETP.NE.AND P3, PT, R101, RZ, PT ;  /* 0x000000ff6500720c */ /* 0x000fe20003f65270 */
[----:B0-----:R-:W0:Y:S02]  /*5a50*/  @!P4 LDC.64 R50, c[0x0][0x5c0] ;  /* 0x00017000ff32cb82 */ /* 0x001e240000000a00 */
[----:B------:R-:W-:Y:S01]  /*5a60*/  @!P5 STG.E.U8 desc[UR20][R42.64], R75 ;  /* 0x0000004b2a00d986 */ /* 0x000fe2000c101114 */
[----:B------:R-:W-:Y:S02]  /*5a70*/  ISETP.NE.AND P5, PT, R102, RZ, PT ;  /* 0x000000ff6600720c */ /* 0x000fe40003fa5270 */
[----:B------:R-:W-:-:S05]  /*5a80*/  F2FP.SATFINITE.E4M3.F32.PACK_AB_MERGE_C R27, RZ, R72, RZ ;  /* 0x00000048ff1b723e */ /* 0x000fca00048070ff */
[----:B------:R2:W-:Y:S06]  /*5a90*/  @!P6 STG.E.U8 desc[UR20][R40.64+0x1], R27 ;  /* 0x0000011b2800e986 */ /* 0x0005ec000c101114 */
[----:B-1----:R-:W1:Y:S01]  /*5aa0*/  @!P5 LDC.64 R44, c[0x0][0x5c0] ;  /* 0x00017000ff2cdb82 */ /* 0x002e620000000a00 */
[----:B--2---:R-:W-:Y:S02]  /*5ab0*/  F2FP.SATFINITE.E4M3.F32.PACK_AB_MERGE_C R27, RZ, R70, RZ ;  /* 0x00000046ff1b723e */ /* 0x004fe400048070ff */
[----:B0-----:R-:W-:-:S05]  /*5ac0*/  @!P4 IADD3 R46, P6, R85, R50, RZ ;  /* 0x00000032552ec210 */ /* 0x001fca0007fde0ff */
[----:B------:R-:W-:-:S05]  /*5ad0*/  @!P4 IMAD.X R47, R84, 0x1, R51, P6 ;  /* 0x00000001542fc824 */ /* 0x000fca00030e0633 */
[----:B------:R-:W-:Y:S01]  /*5ae0*/  @!P4 STG.E.U8 desc[UR20][R46.64], R73 ;  /* 0x000000492e00c986 */ /* 0x000fe2000c101114 */
[----:B------:R-:W-:Y:S02]  /*5af0*/  ISETP.NE.AND P4, PT, R103, RZ, PT ;  /* 0x000000ff6700720c */ /* 0x000fe40003f85270 */
[----:B-1----:R-:W-:-:S05]  /*5b00*/  @!P5 IADD3 R42, P6, R87, R44, RZ ;  /* 0x0000002c572ad210 */ /* 0x002fca0007fde0ff */
[----:B------:R-:W-:Y:S01]  /*5b10*/  @!P5 IMAD.X R43, R86, 0x1, R45, P6 ;  /* 0x00000001562bd824 */ /* 0x000fe200030e062d */
[----:B------:R-:W-:Y:S02]  /*5b20*/  ISETP.NE.AND P6, PT, R110, RZ, PT ;  /* 0x000000ff6e00720c */ /* 0x000fe40003fc5270 */
[----:B------:R-:W-:-:S03]  /*5b30*/  F2FP.SATFINITE.E4M3.F32.PACK_AB_MERGE_C R45, RZ, R68, RZ ;  /* 0x00000044ff2d723e */ /* 0x000fc600048070ff */
[----:B------:R-:W0:Y:S01]  /*5b40*/  @!P4 LDC.64 R40, c[0x0][0x5c0] ;  /* 0x00017000ff28cb82 */ /* 0x000e220000000a00 */
[----:B------:R1:W-:Y:S01]  /*5b50*/  @!P5 STG.E.U8 desc[UR20][R42.64+0x1], R27 ;  /* 0x0000011b2a00d986 */ /* 0x0003e2000c101114 */
[----:B------:R-:W-:-:S06]  /*5b60*/  ISETP.NE.AND P5, PT, R109, RZ, PT ;  /* 0x000000ff6d00720c */ /* 0x000fcc0003fa5270 */
[----:B-1----:R-:W1:Y:S01]  /*5b70*/  @!P3 LDC.64 R42, c[0x0][0x5c0] ;  /* 0x00017000ff2abb82 */ /* 0x002e620000000a00 */
[----:B------:R-:W-:-:S06]  /*5b80*/  F2FP.SATFINITE.E4M3.F32.PACK_AB_MERGE_C R27, RZ, R66, RZ ;  /* 0x00000042ff1b723e */ /* 0x000fcc00048070ff */
[----:B------:R-:W-:Y:S04]  /*5b90*/  @!P5 STG.E.U8 desc[UR20][R38.64+0x8], R71 ;  /* 0x000008472600d986 */ /* 0x000fe8000c101114 */
[----:B------:R2:W-:Y:S01]  /*5ba0*/  @!P6 STG.E.U8 desc[UR20][R36.64+0x9], R45 ;  /* 0x0000092d2400e986 */ /* 0x0005e2000c101114 */
[----:B------:R-:W-:Y:S02]  /*5bb0*/  ISETP.NE.AND P6, PT, R114, RZ, PT ;  /* 0x000000ff7200720c */ /* 0x000fe40003fc5270 */
[----:B0-----:R-:W-:-:S05]  /*5bc0*/  @!P4 IADD3 R40, P5, R89, R40, RZ ;  /* 0x000000285928c210 */ /* 0x001fca0007fbe0ff */
[----:B------:R-:W-:Y:S01]  /*5bd0*/  @!P4 IMAD.X R41, R88, 0x1, R41, P5 ;  /* 0x000000015829c824 */ /* 0x000fe200028e0629 */
[----:B------:R-:W-:Y:S01]  /*5be0*/  ISETP.NE.AND P5, PT, R113, RZ, PT ;  /* 0x000000ff7100720c */ /* 0x000fe20003fa5270 */
[----:B--2---:R-:W0:Y:S03]  /*5bf0*/  @!P2 LDC.64 R36, c[0x0][0x5c0] ;  /* 0x00017000ff24ab82 */ /* 0x004e260000000a00 */
[----:B------:R2:W-:Y:S01]  /*5c00*/  @!P4 STG.E.U8 desc[UR20][R40.64+0x8], R69 ;  /* 0x000008452800c986 */ /* 0x0005e2000c101114 */
[----:B-1----:R-:W-:-:S05]  /*5c10*/  @!P3 IADD3 R38, P4, R91, R42, RZ ;  /* 0x0000002a5b26b210 */ /* 0x002fca0007f9e0ff */
[----:B------:R-:W-:Y:S01]  /*5c20*/  @!P3 IMAD.X R39, R90, 0x1, R43, P4 ;  /* 0x000000015a27b824 */ /* 0x000fe200020e062b */
[----:B------:R-:W-:Y:S01]  /*5c30*/  ISETP.NE.AND P4, PT, R112, RZ, PT ;  /* 0x000000ff7000720c */ /* 0x000fe20003f85270 */
[----:B------:R-:W1:Y:S01]  /*5c40*/  @!P0 LDC.64 R42, c[0x0][0x5c0] ;  /* 0x00017000ff2a8b82 */ /* 0x000e620000000a00 */
[----:B--2---:R-:W-:Y:S02]  /*5c50*/  F2FP.SATFINITE.E4M3.F32.PACK_AB_MERGE_C R41, RZ, R64, RZ ;  /* 0x00000040ff29723e */ /* 0x004fe400048070ff */
[----:B------:R2:W-:Y:S01]  /*5c60*/  @!P3 STG.E.U8 desc[UR20][R38.64+0x9], R27 ;  /* 0x0000091b2600b986 */ /* 0x0005e2000c101114 */
[----:B------:R-:W-:-:S04]  /*5c70*/  ISETP.NE.AND P3, PT, R111, RZ, PT ;  /* 0x000000ff6f00720c */ /* 0x000fc80003f65270 */
[----:B--2---:R-:W2:Y:S01]  /*5c80*/  @!P1 LDC.64 R38, c[0x0][0x5c0] ;  /* 0x00017000ff269b82 */ /* 0x004ea20000000a00 */
[----:B------:R-:W-:-:S08]  /*5c90*/  F2FP.SATFINITE.E4M3.F32.PACK_AB_MERGE_C R27, RZ, R62, RZ ;  /* 0x0000003eff1b723e */ /* 0x000fd000048070ff */
[----:B------:R1:W-:Y:S01]  /*5ca0*/  @!P3 STG.E.U8 desc[UR20][R34.64], R67 ;  /* 0x000000432200b986 */ /* 0x0003e2000c101114 */
[----:B0-----:R-:W-:-:S03]  /*5cb0*/  @!P2 IADD3 R36, P3, R93, R36, RZ ;  /* 0x000000245d24a210 */ /* 0x001fc60007f7e0ff */
[----:B------:R0:W-:Y:S01]  /*5cc0*/  @!P4 STG.E.U8 desc[UR20][R32.64+0x1], R41 ;  /* 0x000001292000c986 */ /* 0x0001e2000c101114 */
[----:B------:R-:W-:Y:S01]  /*5cd0*/  ISETP.GE.AND P4, PT, R26, 0x109, PT ;  /* 0x000001091a00780c */ /* 0x000fe20003f86270 */
[----:B------:R-:W-:-:S03]  /*5ce0*/  @!P2 IMAD.X R37, R92, 0x1, R37, P3 ;  /* 0x000000015c25a824 */ /* 0x000fc600018e0625 */
[----:B------:R-:W-:Y:S02]  /*5cf0*/  ISETP.LT.OR P3, PT, R24, 0xa, !P4 ;  /* 0x0000000a1800780c */ /* 0x000fe40006761670 */
[----:B------:R3:W-:Y:S01]  /*5d00*/  @!P2 STG.E.U8 desc[UR20][R36.64], R65 ;  /* 0x000000412400a986 */ /* 0x0007e2000c101114 */
[----:B-1----:R-:W-:-:S05]  /*5d10*/  @!P0 IADD3 R34, P2, R95, R42, RZ ;  /* 0x0000002a5f228210 */ /* 0x002fca0007f5e0ff */
[----:B------:R-:W-:Y:S01]  /*5d20*/  @!P0 IMAD.X R35, R94, 0x1, R43, P2 ;  /* 0x000000015e238824 */ /* 0x000fe200010e062b */
[----:B------:R-:W-:-:S04]  /*5d30*/  ISETP.GE.AND P2, PT, R26, 0x181, PT ;  /* 0x000001811a00780c */ /* 0x000fc80003f46270 */
[----:B0-----:R-:W0:Y:S01]  /*5d40*/  @!P3 LDC.64 R40, c[0x0][0x5c0] ;  /* 0x00017000ff28bb82 */ /* 0x001e220000000a00 */
[----:B------:R1:W-:Y:S01]  /*5d50*/  @!P0 STG.E.U8 desc[UR20][R34.64+0x1], R27 ;  /* 0x0000011b22008986 */ /* 0x0003e2000c101114 */
[----:B--2---:R-:W-:Y:S02]  /*5d60*/  @!P1 IADD3 R32, P4, R97, R38, RZ ;  /* 0x0000002661209210 */ /* 0x004fe40007f9e0ff */
[----:B------:R-:W-:Y:S01]  /*5d70*/  ISETP.LT.OR P0, PT, R24, 0x1, !P2 ;  /* 0x000000011800780c */ /* 0x000fe20005701670 */
[----:B------:R-:W-:Y:S01]  /*5d80*/  @!P5 STG.E.U8 desc[UR20][R30.64+0x8], R63 ;  /* 0x0000083f1e00d986 */ /* 0x000fe2000c101114 */
[----:B---3--:R-:W-:Y:S01]  /*5d90*/  F2FP.SATFINITE.E4M3.F32.PACK_AB_MERGE_C R37, RZ, R60, RZ ;  /* 0x0000003cff25723e */ /* 0x008fe200048070ff */
[----:B------:R-:W-:Y:S01]  /*5da0*/  @!P1 IMAD.X R33, R96, 0x1, R39, P4 ;  /* 0x0000000160219824 */ /* 0x000fe200020e0627 */
[----:B------:R-:W-:-:S03]  /*5db0*/  ISETP.LT.OR P4, PT, R24, 0x2, !P2 ;  /* 0x000000021800780c */ /* 0x000fc60005781670 */
[----:B------:R2:W-:Y:S01]  /*5dc0*/  @!P6 STG.E.U8 desc[UR20][R28.64+0x9], R37 ;  /* 0x000009251c00e986 */ /* 0x0005e2000c101114 */
[----:B-1----:R-:W-:-:S03]  /*5dd0*/  F2FP.SATFINITE.E4M3.F32.PACK_AB_MERGE_C R35, RZ, R58, RZ ;  /* 0x0000003aff23723e */ /* 0x002fc600048070ff */
[----:B------:R1:W-:Y:S01]  /*5de0*/  @!P1 STG.E.U8 desc[UR20][R32.64+0x8], R61 ;  /* 0x0000083d20009986 */ /* 0x0003e2000c101114 */
[----:B------:R-:W-:Y:S01]  /*5df0*/  @!P3 IADD3 R27, P1, P5, R15, R16, R14 ;  /* 0x000000100f1bb210 */ /* 0x000fe20007d3e00e */
[----:B------:R-:W3:Y:S03]  /*5e00*/  @!P0 LDC.64 R38, c[0x0][0x5c0] ;  /* 0x00017000ff268b82 */ /* 0x000ee60000000a00 */
[----:B------:R-:W-:Y:S02]  /*5e10*/  @!P3 IADD3.X R34, R12, R25, R11, P1, P5 ;  /* 0x000000190c22b210 */ /* 0x000fe40000fea40b */
[C---:B------:R-:W-:Y:S01]  /*5e20*/  ISETP.LT.OR P1, PT, R24.reuse, 0x9, !P2 ;  /* 0x000000091800780c */ /* 0x040fe20005721670 */
[----:B--2---:R-:W-:Y:S01]  /*5e30*/  @!P4 IMAD.MOV.U32 R28, RZ, RZ, R16 ;  /* 0x000000ffff1cc224 */ /* 0x004fe200078e0010 */
[----:B0-----:R-:W-:Y:S01]  /*5e40*/  @!P3 IADD3 R30, P5, R27, R40, RZ ;  /* 0x000000281b1eb210 */ /* 0x001fe20007fbe0ff */
[----:B------:R-:W0:Y:S01]  /*5e50*/  @!P4 LDC.64 R42, c[0x0][0x5c0] ;  /* 0x00017000ff2acb82 */ /* 0x000e220000000a00 */
[--C-:B------:R-:W-:Y:S01]  /*5e60*/  @!P0 IMAD.MOV.U32 R27, RZ, RZ, R25.reuse ;  /* 0x000000ffff1b8224 */ /* 0x100fe200078e0019 */
[----:B------:R-:W-:Y:S01]  /*5e70*/  ISETP.LT.OR P2, PT, R24, 0xa, !P2 ;  /* 0x0000000a1800780c */ /* 0x000fe20005741670 */
[----:B------:R-:W-:-:S02]  /*5e80*/  @!P4 IMAD.MOV.U32 R29, RZ, RZ, R25 ;  /* 0x000000ffff1dc224 */ /* 0x000fc400078e0019 */
[----:B------:R-:W-:Y:S01]  /*5e90*/  @!P3 IMAD.X R31, R34, 0x1, R41, P5 ;  /* 0x00000001221fb824 */ /* 0x000fe200028e0629 */
[----:B------:R-:W-:Y:S01]  /*5ea0*/  ISETP.GE.AND P5, PT, R26, 0x189, PT ;  /* 0x000001891a00780c */ /* 0x000fe20003fa6270 */
[----:B------:R-:W-:Y:S02]  /*5eb0*/  @!P0 IMAD.MOV.U32 R26, RZ, RZ, R16 ;  /* 0x000000ffff1a8224 */ /* 0x000fe400078e0010 */
[----:B-1----:R-:W-:Y:S01]  /*5ec0*/  @!P0 IMAD R32, R9, 0x180, RZ ;  /* 0x0000018009208824 */ /* 0x002fe200078e02ff */
[----:B------:R1:W-:Y:S01]  /*5ed0*/  @!P3 STG.E.U8 desc[UR20][R30.64+0x9], R35 ;  /* 0x000009231e00b986 */ /* 0x0003e2000c101114 */
[C---:B------:R-:W-:Y:S01]  /*5ee0*/  @!P0 IMAD.WIDE.U32 R26, R8.reuse, 0x180, R26 ;  /* 0x00000180081a8825 */ /* 0x040fe200078e001a */
[----:B------:R-:W2:Y:S03]  /*5ef0*/  @!P1 LDC.64 R36, c[0x0][0x5c0] ;  /* 0x00017000ff249b82 */ /* 0x000ea60000000a00 */
[----:B------:R-:W-:Y:S01]  /*5f00*/  @!P4 IMAD.WIDE.U32 R28, R8, 0x180, R28 ;  /* 0x00000180081cc825 */ /* 0x000fe200078e001c */
[----:B---3--:R-:W-:-:S04]  /*5f10*/  @!P0 IADD3 R26, P3, R26, R38, RZ ;  /* 0x000000261a1a8210 */ /* 0x008fc80007f7e0ff */
[----:B------:R-:W-:Y:S01]  /*5f20*/  @!P0 IADD3.X R27, R39, R27, R32, P3, !PT ;  /* 0x0000001b271b8210 */ /* 0x000fe20001ffe420 */
[----:B------:R-:W3:Y:S01]  /*5f30*/  @!P2 LDC.64 R40, c[0x0][0x5c0] ;  /* 0x00017000ff28ab82 */ /* 0x000ee20000000a00 */
[----:B-1----:R-:W-:Y:S01]  /*5f40*/  @!P4 IMAD R30, R9, 0x180, RZ ;  /* 0x00000180091ec824 */ /* 0x002fe200078e02ff */
[----:B------:R-:W-:Y:S02]  /*5f50*/  F2FP.SATFINITE.E4M3.F32.PACK_AB_MERGE_C R31, RZ, R56, RZ ;  /* 0x00000038ff1f723e */ /* 0x000fe400048070ff */
[----:B0-----:R-:W-:Y:S01]  /*5f60*/  @!P4 IADD3 R28, P3, R28, R42, RZ ;  /* 0x0000002a1c1cc210 */ /* 0x001fe20007f7e0ff */
[----:B------:R0:W-:Y:S01]  /*5f70*/  @!P0 STG.E.U8 desc[UR20][R26.64], R59 ;  /* 0x0000003b1a008986 */ /* 0x0001e2000c101114 */
[----:B------:R-:W-:Y:S02]  /*5f80*/  ISETP.LT.OR P0, PT, R24, 0x1, !P5 ;  /* 0x000000011800780c */ /* 0x000fe40006f01670 */
[----:B------:R-:W-:-:S05]  /*5f90*/  @!P4 IADD3.X R29, R43, R29, R30, P3, !PT ;  /* 0x0000001d2b1dc210 */ /* 0x000fca0001ffe41e */
[----:B------:R0:W-:Y:S06]  /*5fa0*/  @!P4 STG.E.U8 desc[UR20][R28.64+0x1], R31 ;  /* 0x0000011f1c00c986 */ /* 0x0001ec000c101114 */
[----:B--2---:R-:W-:Y:S05]  /*5fb0*/  @P0 BRA `(.L_x_37) ;  /* 0x0000000000240947 */ /* 0x004fea0003800000 */
[----:B0-----:R-:W-:Y:S01]  /*5fc0*/  IMAD.MOV.U32 R26, RZ, RZ, R16 ;  /* 0x000000ffff1a7224 */ /* 0x001fe200078e0010 */
[----:B------:R-:W-:Y:S01]  /*5fd0*/  ULDC.64 UR6, c[0x0][0x5c0] ;  /* 0x0001700000067ab9 */ /* 0x000fe20000000a00 */
[----:B------:R-:W-:Y:S02]  /*5fe0*/  IMAD.MOV.U32 R27, RZ, RZ, R25 ;  /* 0x000000ffff1b7224 */ /* 0x000fe400078e0019 */
[----:B------:R-:W-:Y:S02]  /*5ff0*/  IMAD R29, R9, 0x180, RZ ;  /* 0x00000180091d7824 */ /* 0x000fe400078e02ff */
[----:B------:R-:W-:-:S04]  /*6000*/  IMAD.WIDE.U32 R26, R8, 0x180, R26 ;  /* 0x00000180081a7825 */ /* 0x000fc800078e001a */
[----:B------:R-:W-:Y:S01]  /*6010*/  IMAD.IADD R29, R27, 0x1, R29 ;  /* 0x000000011b1d7824 */ /* 0x000fe200078e021d */
[----:B------:R-:W-:-:S04]  /*6020*/  IADD3 R26, P0, P3, R26, UR6, R15 ;  /* 0x000000061a1a7c10 */ /* 0x000fc8000fb1e00f */
[----:B------:R-:W-:-:S05]  /*6030*/  IADD3.X R27, R29, UR7, R12, P0, P3 ;  /* 0x000000071d1b7c10 */ /* 0x000fca00087e640c */
[----:B------:R1:W-:Y:S04]  /*6040*/  STG.E.U8 desc[UR20][R26.64], R57 ;  /* 0x000000391a007986 */ /* 0x0003e8000c101114 */
.L_x_37:
[----:B------:R-:W-:Y:S05]  /*6050*/  BSYNC B1 ;  /* 0x0000000000017941 */ /* 0x000fea0003800000 */
.L_x_36:
[----:B------:R-:W-:Y:S01]  /*6060*/  ISETP.LT.OR P0, PT, R24, 0x2, !P5 ;  /* 0x000000021800780c */ /* 0x000fe20006f01670 */
[--C-:B0-----:R-:W-:Y:S02]  /*6070*/  @!P2 IMAD.MOV.U32 R28, RZ, RZ, R16.reuse ;  /* 0x000000ffff1ca224 */ /* 0x101fe400078e0010 */
[-C--:B------:R-:W-:Y:S01]  /*6080*/  FMUL R21, R21, R6.reuse ;  /* 0x0000000615157220 */ /* 0x080fe20000400000 */
[--C-:B------:R-:W-:Y:S02]  /*6090*/  @!P2 IMAD.MOV.U32 R29, RZ, RZ, R25.reuse ;  /* 0x000000ffff1da224 */ /* 0x100fe400078e0019 */
[-C--:B------:R-:W-:Y:S01]  /*60a0*/  FMUL R20, R20, R6.reuse ;  /* 0x0000000614147220 */ /* 0x080fe20000400000 */
[----:B-1----:R-:W-:Y:S02]  /*60b0*/  @!P1 IMAD.MOV.U32 R26, RZ, RZ, R16 ;  /* 0x000000ffff1a9224 */ /* 0x002fe400078e0010 */
[----:B------:R-:W-:Y:S01]  /*60c0*/  FMUL R22, R22, R6 ;  /* 0x0000000616167220 */ /* 0x000fe20000400000 */
[----:B------:R-:W-:Y:S01]  /*60d0*/  @!P1 IMAD.MOV.U32 R27, RZ, RZ, R25 ;  /* 0x000000ffff1b9224 */ /* 0x000fe200078e0019 */
[----:B------:R-:W-:Y:S01]  /*60e0*/  BSSY B1, `(.L_x_38) ;  /* 0x0000016000017945 */ /* 0x000fe20003800000 */
[----:B------:R-:W-:Y:S01]  /*60f0*/  @!P2 IMAD.WIDE.U32 R28, R8, 0x180, R28 ;  /* 0x00000180081ca825 */ /* 0x000fe200078e001c */
[----:B------:R-:W-:-:S02]  /*6100*/  F2FP.SATFINITE.E4M3.F32.PACK_AB_MERGE_C R33, RZ, R21, RZ ;  /* 0x00000015ff21723e */ /* 0x000fc400048070ff */
[----:B------:R-:W-:Y:S01]  /*6110*/  F2FP.SATFINITE.E4M3.F32.PACK_AB_MERGE_C R35, RZ, R20, RZ ;  /* 0x00000014ff23723e */ /* 0x000fe200048070ff */
[----:B------:R-:W-:Y:S01]  /*6120*/  @!P1 IMAD.WIDE.U32 R26, R8, 0x180, R26 ;  /* 0x00000180081a9825 */ /* 0x000fe200078e001a */
[----:B---3--:R-:W-:-:S03]  /*6130*/  @!P2 IADD3 R28, P4, R28, R40, RZ ;  /* 0x000000281c1ca210 */ /* 0x008fc60007f9e0ff */
[C---:B------:R-:W-:Y:S01]  /*6140*/  @!P2 IMAD R31, R9.reuse, 0x180, RZ ;  /* 0x00000180091fa824 */ /* 0x040fe200078e02ff */
[----:B------:R-:W-:Y:S01]  /*6150*/  @!P1 IADD3 R26, P3, R26, R36, RZ ;  /* 0x000000241a1a9210 */ /* 0x000fe20007f7e0ff */
[----:B------:R-:W-:-:S03]  /*6160*/  @!P1 IMAD R30, R9, 0x180, RZ ;  /* 0x00000180091e9824 */ /* 0x000fc600078e02ff */
[----:B------:R-:W-:Y:S02]  /*6170*/  @!P2 IADD3.X R29, R41, R29, R31, P4, !PT ;  /* 0x0000001d291da210 */ /* 0x000fe400027fe41f */
[----:B------:R-:W-:Y:S02]  /*6180*/  @!P1 IADD3.X R27, R37, R27, R30, P3, !PT ;  /* 0x0000001b251b9210 */ /* 0x000fe40001ffe41e */
[----:B------:R-:W-:Y:S01]  /*6190*/  F2FP.SATFINITE.E4M3.F32.PACK_AB_MERGE_C R31, RZ, R22, RZ ;  /* 0x00000016ff1f723e */ /* 0x000fe200048070ff */
[----:B------:R-:W-:Y:S06]  /*61a0*/  @P0 BRA `(.L_x_39) ;  /* 0x0000000000240947 */ /* 0x000fec0003800000 */
[----:B------:R-:W-:Y:S01]  /*61b0*/  IMAD.MOV.U32 R20, RZ, RZ, R16 ;  /* 0x000000ffff147224 */ /* 0x000fe200078e0010 */
        /* <DEDUP_REMOVED lines=8> */
.L_x_39:
[----:B------:R-:W-:Y:S05]  /*6240*/  BSYNC B1 ;  /* 0x0000000000017941 */ /* 0x000fea0003800000 */
.L_x_38:
[----:B------:R1:W-:Y:S01]  /*6250*/  @!P1 STG.E.U8 desc[UR20][R26.64+0x8], R33 ;  /* 0x000008211a009986 */ /* 0x0003e2000c101114 */
[C---:B------:R-:W-:Y:S01]  /*6260*/  ISETP.LT.OR P0, PT, R24.reuse, 0x9, !P5 ;  /* 0x000000091800780c */ /* 0x040fe20006f01670 */
[-C--:B------:R-:W-:Y:S01]  /*6270*/  FMUL R19, R19, R6.reuse ;  /* 0x0000000613137220 */ /* 0x080fe20000400000 */
[----:B------:R-:W-:Y:S01]  /*6280*/  BSSY B1, `(.L_x_40) ;  /* 0x000000e000017945 */ /* 0x000fe20003800000 */
[----:B------:R1:W-:Y:S01]  /*6290*/  @!P2 STG.E.U8 desc[UR20][R28.64+0x9], R35 ;  /* 0x000009231c00a986 */ /* 0x0003e2000c101114 */
[----:B------:R-:W-:Y:S01]  /*62a0*/  ISETP.LT.OR P5, PT, R24, 0xa, !P5 ;  /* 0x0000000a1800780c */ /* 0x000fe20006fa1670 */
[----:B0-----:R-:W-:Y:S01]  /*62b0*/  FMUL R20, R18, R6 ;  /* 0x0000000612147220 */ /* 0x001fe20000400000 */
[----:B------:R-:W-:-:S07]  /*62c0*/  F2FP.SATFINITE.E4M3.F32.PACK_AB_MERGE_C R21, RZ, R19, RZ ;  /* 0x00000013ff15723e */ /* 0x000fce00048070ff */
[----:B------:R-:W-:Y:S05]  /*62d0*/  @P0 BRA `(.L_x_41) ;  /* 0x0000000000200947 */ /* 0x000fea0003800000 */
[----:B------:R-:W-:Y:S01]  /*62e0*/  IMAD.MOV.U32 R24, RZ, RZ, R16 ;  /* 0x000000ffff187224 */ /* 0x000fe200078e0010 */
[----:B------:R-:W-:Y:S01]  /*62f0*/  ULDC.64 UR6, c[0x0][0x5c0] ;  /* 0x0001700000067ab9 */ /* 0x000fe20000000a00 */
[----:B-1----:R-:W-:Y:S02]  /*6300*/  IMAD R27, R9, 0x180, RZ ;  /* 0x00000180091b7824 */ /* 0x002fe400078e02ff */
[----:B------:R-:W-:-:S04]  /*6310*/  IMAD.WIDE.U32 R18, R8, 0x180, R24 ;  /* 0x0000018008127825 */ /* 0x000fc800078e0018 */
[----:B------:R-:W-:Y:S01]  /*6320*/  IMAD.IADD R27, R19, 0x1, R27 ;  /* 0x00000001131b7824 */ /* 0x000fe200078e021b */
[----:B------:R-:W-:-:S04]  /*6330*/  IADD3 R18, P0, P1, R18, UR6, R15 ;  /* 0x0000000612127c10 */ /* 0x000fc8000f91e00f */
[----:B------:R-:W-:-:S05]  /*6340*/  IADD3.X R19, R27, UR7, R12, P0, P1 ;  /* 0x000000071b137c10 */ /* 0x000fca00087e240c */
[----:B------:R0:W-:Y:S04]  /*6350*/  STG.E.U8 desc[UR20][R18.64+0x8], R21 ;  /* 0x0000081512007986 */ /* 0x0001e8000c101114 */
.L_x_41:
[----:B------:R-:W-:Y:S05]  /*6360*/  BSYNC B1 ;  /* 0x0000000000017941 */ /* 0x000fea0003800000 */
.L_x_40:
[----:B0-----:R-:W-:Y:S01]  /*6370*/  F2FP.SATFINITE.E4M3.F32.PACK_AB_MERGE_C R19, RZ, R20, RZ ;  /* 0x00000014ff13723e */ /* 0x001fe200048070ff */
[----:B------:R-:W-:Y:S06]  /*6380*/  @P5 BRA `(.L_x_35) ;  /* 0x0000000000205947 */ /* 0x000fec0003800000 */
[----:B------:R-:W-:Y:S01]  /*6390*/  IMAD.MOV.U32 R24, RZ, RZ, R16 ;  /* 0x000000ffff187224 */ /* 0x000fe200078e0010 */
[----:B------:R-:W-:Y:S01]  /*63a0*/  ULDC.64 UR6, c[0x0][0x5c0] ;  /* 0x0001700000067ab9 */ /* 0x000fe20000000a00 */
[----:B------:R-:W-:Y:S02]  /*63b0*/  IMAD R9, R9, 0x180, RZ ;  /* 0x0000018009097824 */ /* 0x000fe400078e02ff */
[----:B------:R-:W-:-:S04]  /*63c0*/  IMAD.WIDE.U32 R24, R8, 0x180, R24 ;  /* 0x0000018008187825 */ /* 0x000fc800078e0018 */
[----:B------:R-:W-:Y:S01]  /*63d0*/  IMAD.IADD R9, R25, 0x1, R9 ;  /* 0x0000000119097824 */ /* 0x000fe200078e0209 */
[----:B------:R-:W-:-:S04]  /*63e0*/  IADD3 R24, P0, P1, R24, UR6, R15 ;  /* 0x0000000618187c10 */ /* 0x000fc8000f91e00f */
[----:B------:R-:W-:-:S05]  /*63f0*/  IADD3.X R25, R9, UR7, R12, P0, P1 ;  /* 0x0000000709197c10 */ /* 0x000fca00087e240c */
[----:B------:R0:W-:Y:S04]  /*6400*/  STG.E.U8 desc[UR20][R24.64+0x9], R19 ;  /* 0x0000091318007986 */ /* 0x0001e8000c101114 */
.L_x_35:
[----:B------:R-:W-:Y:S05]  /*6410*/  BSYNC B0 ;  /* 0x0000000000007941 */ /* 0x000fea0003800000 */
.L_x_31:
[----:B------:R-:W-:Y:S01]  /*6420*/  ULDC UR6, c[0x0][0xc] ;  /* 0x0000030000067ab9 */ /* 0x000fe20000000800 */
[----:B------:R-:W-:Y:S01]  /*6430*/  ULDC UR7, c[0x0][0x10] ;  /* 0x0000040000077ab9 */ /* 0x000fe20000000800 */
[----:B------:R-:W4:Y:S01]  /*6440*/  LDC R17, c[0x0][0x14] ;  /* 0x00000500ff117b82 */ /* 0x000f220000000800 */
[----:B------:R-:W-:Y:S01]  /*6450*/  UIMAD.WIDE.U32 UR6, UR6, UR7, URZ ;  /* 0x00000007060672a5 */ /* 0x000fe2000f8e003f */
[----:B------:R-:W-:Y:S02]  /*6460*/  IMAD.MOV.U32 R8, RZ, RZ, R0 ;  /* 0x000000ffff087224 */ /* 0x000fe400078e0000 */
[----:B--2---:R-:W-:Y:S02]  /*6470*/  IMAD.MOV.U32 R9, RZ, RZ, R3 ;  /* 0x000000ffff097224 */ /* 0x004fe400078e0003 */
[----:B------:R-:W-:Y:S02]  /*6480*/  IMAD.MOV.U32 R16, RZ, RZ, -0x1 ;  /* 0xffffffffff107424 */ /* 0x000fe400078e00ff */
[----:B------:R-:W-:-:S02]  /*6490*/  IMAD.MOV.U32 R85, RZ, RZ, -0x1 ;  /* 0xffffffffff557424 */ /* 0x000fc400078e00ff */
[----:B----4-:R-:W-:-:S04]  /*64a0*/  IMAD.WIDE.U32 R8, R17, UR6, R8 ;  /* 0x0000000611087c25 */ /* 0x010fc8000f8e0008 */
[----:B------:R-:W-:Y:S01]  /*64b0*/  IMAD R3, R17, UR7, RZ ;  /* 0x0000000711037c24 */ /* 0x000fe2000f8e02ff */
[----:B------:R-:W-:Y:S01]  /*64c0*/  ULDC.64 UR6, c[0x0][0x650] ;  /* 0x0001940000067ab9 */ /* 0x000fe20000000a00 */
[----:B------:R-:W-:Y:S01]  /*64d0*/  IMAD.MOV.U32 R0, RZ, RZ, R8 ;  /* 0x000000ffff007224 */ /* 0x000fe200078e0008 */
[----:B------:R-:W-:Y:S01]  /*64e0*/  ISETP.GE.U32.AND P0, PT, R8, UR6, PT ;  /* 0x0000000608007c0c */ /* 0x000fe2000bf06070 */
[----:B------:R-:W-:Y:S01]  /*64f0*/  IMAD.IADD R3, R9, 0x1, R3 ;  /* 0x0000000109037824 */ /* 0x000fe200078e0203 */
[----:B------:R-:W-:-:S04]  /*6500*/  PRMT R9, RZ, 0x7610, R9 ;  /* 0x00007610ff097816 */ /* 0x000fc80000000009 */
[----:B------:R-:W-:-:S13]  /*6510*/  ISETP.GE.U32.AND.EX P0, PT, R3, UR7, PT, P0 ;  /* 0x0000000703007c0c */ /* 0x000fda000bf06100 */
[----:B------:R-:W-:Y:S05]  /*6520*/  @P0 BRA `(.L_x_42) ;  /* 0x0000000400680947 */ /* 0x000fea0003800000 */
[----:B01----:R-:W0:Y:S01]  /*6530*/  S2R R26, SR_CTAID.X ;  /* 0x00000000001a7919 */ /* 0x003e220000002500 */
[----:B------:R-:W1:Y:S01]  /*6540*/  LDC.64 R20, c[0x0][0x628] ;  /* 0x00018a00ff147b82 */ /* 0x000e620000000a00 */
[----:B------:R-:W-:Y:S01]  /*6550*/  ULDC UR6, c[0x0][0x150] ;  /* 0x0000540000067ab9 */ /* 0x000fe20000000800 */
[----:B------:R-:W-:Y:S01]  /*6560*/  IMAD.MOV.U32 R18, RZ, RZ, R0 ;  /* 0x000000ffff127224 */ /* 0x000fe200078e0000 */
[----:B------:R-:W2:Y:S01]  /*6570*/  S2R R28, SR_CTAID.Y ;  /* 0x00000000001c7919 */ /* 0x000ea20000002600 */
[----:B-----5:R-:W-:-:S04]  /*6580*/  IMAD.MOV.U32 R19, RZ, RZ, R3 ;  /* 0x000000ffff137224 */ /* 0x020fc800078e0003 */
[----:B------:R-:W4:Y:S08]  /*6590*/  LDC R29, c[0x0][0x144] ;  /* 0x00005100ff1d7b82 */ /* 0x000f300000000800 */
[----:B------:R-:W2:Y:S08]  /*65a0*/  LDC R22, c[0x0][0x630] ;  /* 0x00018c00ff167b82 */ /* 0x000eb00000000800 */
[----:B------:R-:W2:Y:S01]  /*65b0*/  LDC.64 R24, c[0x0][0x620] ;  /* 0x00018800ff187b82 */ /* 0x000ea20000000a00 */
[----:B-1----:R-:W-:-:S04]  /*65c0*/  ISETP.NE.U32.AND P0, PT, R20, RZ, PT ;  /* 0x000000ff1400720c */ /* 0x002fc80003f05070 */
[----:B------:R-:W-:Y:S02]  /*65d0*/  ISETP.NE.AND.EX P0, PT, R21, RZ, PT, P0 ;  /* 0x000000ff1500720c */ /* 0x000fe40003f05300 */
[----:B0-----:R-:W-:-:S05]  /*65e0*/  I2FP.F32.U32 R8, R26 ;  /* 0x0000001a00087245 */ /* 0x001fca0000201000 */
[----:B------:R-:W-:-:S04]  /*65f0*/  FMUL R8, R8, UR6 ;  /* 0x0000000608087c20 */ /* 0x000fc80008400000 */
[----:B------:R0:W1:Y:S02]  /*6600*/  F2I.U32.TRUNC.NTZ R27, R8 ;  /* 0x00000008001b7305 */ /* 0x000064000020f000 */
[----:B----4-:R-:W-:Y:S05]  /*6610*/  @!P0 BRA `(.L_x_43) ;  /* 0x0000000000288947 */ /* 0x010fea0003800000 */
[----:B------:R-:W4:Y:S02]  /*6620*/  LDC R9, c[0x0][0x634] ;  /* 0x00018d00ff097b82 */ /* 0x000f240000000800 */
[----:B----4-:R-:W-:-:S05]  /*6630*/  IADD3 R19, P0, R0, R9, RZ ;  /* 0x0000000900137210 */ /* 0x010fca0007f1e0ff */
[----:B------:R-:W-:-:S04]  /*6640*/  IMAD.X R23, RZ, RZ, R3, P0 ;  /* 0x000000ffff177224 */ /* 0x000fc800000e0603 */
[----:B0-----:R-:W-:-:S04]  /*6650*/  IMAD.WIDE.U32 R8, R23, R20, RZ ;  /* 0x0000001417087225 */ /* 0x001fc800078e00ff */
[----:B------:R-:W-:-:S04]  /*6660*/  IMAD.WIDE.U32 R16, P0, R19, R21, R8 ;  /* 0x0000001513107225 */ /* 0x000fc80007800008 */
[----:B------:R-:W-:-:S04]  /*6670*/  IMAD.WIDE.U32 R8, R19, R20, RZ ;  /* 0x0000001413087225 */ /* 0x000fc800078e00ff */
[----:B------:R-:W-:Y:S01]  /*6680*/  IMAD.X R19, RZ, RZ, RZ, P0 ;  /* 0x000000ffff137224 */ /* 0x000fe200000e06ff */
[----:B------:R-:W-:Y:S01]  /*6690*/  IADD3 RZ, P0, R9, R16, RZ ;  /* 0x0000001009ff7210 */ /* 0x000fe20007f1e0ff */
[----:B------:R-:W-:-:S04]  /*66a0*/  IMAD.MOV.U32 R18, RZ, RZ, R17 ;  /* 0x000000ffff127224 */ /* 0x000fc800078e0011 */
[----:B------:R-:W-:-:S08]  /*66b0*/  IMAD.WIDE.U32.X R18, R23, R21, R18, P0 ;  /* 0x0000001517127225 */ /* 0x000fd000000e0412 */
.L_x_43:
[-CC-:B--2---:R-:W-:Y:S01]  /*66c0*/  SHF.R.U64 R85, R18, R22.reuse, R19.reuse ;  /* 0x0000001612557219 */ /* 0x184fe20000001213 */
[----:B------:R-:W2:Y:S01]  /*66d0*/  LDC.64 R36, c[0x0][0x640] ;  /* 0x00019000ff247b82 */ /* 0x000ea20000000a00 */
[----:B0-----:R-:W-:Y:S01]  /*66e0*/  SHF.R.U32.HI R8, RZ, R22, R19 ;  /* 0x00000016ff087219 */ /* 0x001fe20000011613 */
[----:B-1----:R-:W-:Y:S01]  /*66f0*/  IMAD.MOV R27, RZ, RZ, -R27 ;  /* 0x000000ffff1b7224 */ /* 0x002fe200078e0a1b */
[----:B------:R-:W-:Y:S01]  /*6700*/  IADD3 R17, P0, RZ, -R85, RZ ;  /* 0x80000055ff117210 */ /* 0x000fe20007f1e0ff */
[----:B------:R-:W-:Y:S01]  /*6710*/  ULDC UR6, c[0x0][0x154] ;  /* 0x0000550000067ab9 */ /* 0x000fe20000000800 */
[----:B------:R-:W-:Y:S02]  /*6720*/  IMAD.MOV.U32 R19, RZ, RZ, 0x1 ;  /* 0x00000001ff137424 */ /* 0x000fe400078e00ff */
[----:B------:R-:W-:Y:S01]  /*6730*/  IMAD R32, R29, R27, R26 ;  /* 0x0000001b1d207224 */ /* 0x000fe200078e021a */
[----:B------:R-:W0:Y:S01]  /*6740*/  LDC R18, c[0x0][0x618] ;  /* 0x00018600ff127b82 */ /* 0x000e220000000800 */
[----:B------:R-:W-:-:S02]  /*6750*/  IMAD.X R9, RZ, RZ, ~R8, P0 ;  /* 0x000000ffff097224 */ /* 0x000fc400000e0e08 */
[----:B------:R-:W-:Y:S02]  /*6760*/  IMAD.MOV.U32 R8, RZ, RZ, R0 ;  /* 0x000000ffff087224 */ /* 0x000fe400078e0000 */
[-C--:B------:R-:W-:Y:S02]  /*6770*/  IMAD R16, R9, R24.reuse, RZ ;  /* 0x0000001809107224 */ /* 0x080fe400078e02ff */
[----:B------:R-:W-:Y:S01]  /*6780*/  IMAD.MOV.U32 R9, RZ, RZ, R3 ;  /* 0x000000ffff097224 */ /* 0x000fe200078e0003 */
[----:B------:R-:W1:Y:S01]  /*6790*/  LDC R30, c[0x0][0x608] ;  /* 0x00018200ff1e7b82 */ /* 0x000e620000000800 */
[----:B------:R-:W-:-:S04]  /*67a0*/  IMAD.WIDE.U32 R8, R17, R24, R8 ;  /* 0x0000001811087225 */ /* 0x000fc800078e0008 */
[----:B------:R-:W-:-:S03]  /*67b0*/  IMAD R17, R17, R25, R16 ;  /* 0x0000001911117224 */ /* 0x000fc600078e0210 */
[----:B------:R-:W4:Y:S01]  /*67c0*/  LDC R34, c[0x0][0x658] ;  /* 0x00019600ff227b82 */ /* 0x000f220000000800 */
[----:B------:R-:W-:Y:S01]  /*67d0*/  I2FP.F32.U32 R16, R28 ;  /* 0x0000001c00107245 */ /* 0x000fe20000201000 */
[----:B------:R-:W-:Y:S01]  /*67e0*/  IMAD.IADD R9, R9, 0x1, R17 ;  /* 0x0000000109097824 */ /* 0x000fe200078e0211 */
[----:B--2---:R-:W-:Y:S01]  /*67f0*/  ISETP.NE.U32.AND P0, PT, R36, RZ, PT ;  /* 0x000000ff2400720c */ /* 0x004fe20003f05070 */
[----:B------:R-:W-:Y:S02]  /*6800*/  IMAD.MOV.U32 R17, RZ, RZ, -0x1 ;  /* 0xffffffffff117424 */ /* 0x000fe400078e00ff */
[----:B------:R-:W-:Y:S02]  /*6810*/  FMUL R16, R16, UR6 ;  /* 0x0000000610107c20 */ /* 0x000fe40008400000 */
[----:B------:R-:W2:Y:S01]  /*6820*/  LDC R25, c[0x0][0x148] ;  /* 0x00005200ff197b82 */ /* 0x000ea20000000800 */
[----:B0-----:R-:W-:Y:S01]  /*6830*/  SHF.R.U64 R22, R8, R18, R9 ;  /* 0x0000001208167219 */ /* 0x001fe20000001209 */
[----:B------:R0:W0:Y:S01]  /*6840*/  F2I.U32.TRUNC.NTZ R23, R16 ;  /* 0x0000001000177305 */ /* 0x000022000020f000 */
[----:B------:R-:W-:-:S02]  /*6850*/  ISETP.NE.AND.EX P0, PT, R37, RZ, PT, P0 ;  /* 0x000000ff2500720c */ /* 0x000fc40003f05300 */
[----:B------:R-:W-:-:S03]  /*6860*/  SHF.R.U32.HI R9, RZ, R18, R9 ;  /* 0x00000012ff097219 */ /* 0x000fc60000011609 */
[----:B------:R-:W0:Y:S01]  /*6870*/  LDC R26, c[0x0][0x600] ;  /* 0x00018000ff1a7b82 */ /* 0x000e220000000800 */
[-CC-:B-1----:R-:W-:Y:S02]  /*6880*/  SHF.R.U64 R20, R22, R30.reuse, R9.reuse ;  /* 0x0000001e16147219 */ /* 0x182fe40000001209 */
[----:B------:R-:W-:-:S05]  /*6890*/  SHF.R.U32.HI R9, RZ, R30, R9 ;  /* 0x0000001eff097219 */ /* 0x000fca0000011609 */
[----:B------:R-:W1:Y:S01]  /*68a0*/  LDC R29, c[0x0][0x648] ;  /* 0x00019200ff1d7b82 */ /* 0x000e620000000800 */
[-CC-:B----4-:R-:W-:Y:S02]  /*68b0*/  SHF.R.U64 R24, R20, R34.reuse, R9.reuse ;  /* 0x0000002214187219 */ /* 0x190fe40000001209 */
[-C--:B------:R-:W-:Y:S02]  /*68c0*/  SHF.L.U32 R17, R17, R34.reuse, RZ ;  /* 0x0000002211117219 */ /* 0x080fe400000006ff */
[-C--:B------:R-:W-:Y:S01]  /*68d0*/  SHF.R.U32.HI R9, RZ, R34.reuse, R9 ;  /* 0x00000022ff097219 */ /* 0x080fe20000011609 */
[----:B------:R-:W-:Y:S01]  /*68e0*/  IMAD.MOV.U32 R8, RZ, RZ, R24 ;  /* 0x000000ffff087224 */ /* 0x000fe200078e0018 */
[----:B------:R-:W-:Y:S01]  /*68f0*/  SHF.L.U32 R34, R19, R34, RZ ;  /* 0x0000002213227219 */ /* 0x000fe200000006ff */
[----:B------:R-:W4:Y:S01]  /*6900*/  LDC R31, c[0x0][0x638] ;  /* 0x00018e00ff1f7b82 */ /* 0x000f220000000800 */
[----:B------:R-:W-:-:S07]  /*6910*/  LOP3.LUT R27, RZ, R17, RZ, 0x33, !PT ;  /* 0x00000011ff1b7212 */ /* 0x000fce00078e33ff */
[----:B------:R-:W0:Y:S01]  /*6920*/  LDC R33, c[0x0][0x610] ;  /* 0x00018400ff217b82 */ /* 0x000e220000000800 */
[----:B------:R-:W-:Y:S05]  /*6930*/  @!P0 BRA `(.L_x_44) ;  /* 0x0000000000288947 */ /* 0x000fea0003800000 */
[----:B------:R-:W5:Y:S02]  /*6940*/  LDC R19, c[0x0][0x64c] ;  /* 0x00019300ff137b82 */ /* 0x000f640000000800 */
[----:B-----5:R-:W-:-:S05]  /*6950*/  IADD3 R19, P0, R24, R19, RZ ;  /* 0x0000001318137210 */ /* 0x020fca0007f1e0ff */
[----:B------:R-:W-:-:S04]  /*6960*/  IMAD.X R21, RZ, RZ, R9, P0 ;  /* 0x000000ffff157224 */ /* 0x000fc800000e0609 */
[----:B------:R-:W-:-:S04]  /*6970*/  IMAD.WIDE.U32 R8, R21, R36, RZ ;  /* 0x0000002415087225 */ /* 0x000fc800078e00ff */
[----:B0-----:R-:W-:-:S04]  /*6980*/  IMAD.WIDE.U32 R16, P0, R19, R37, R8 ;  /* 0x0000002513107225 */ /* 0x001fc80007800008 */
[----:B------:R-:W-:-:S04]  /*6990*/  IMAD.WIDE.U32 R8, R19, R36, RZ ;  /* 0x0000002413087225 */ /* 0x000fc800078e00ff */
[----:B------:R-:W-:Y:S01]  /*69a0*/  IMAD.X R19, RZ, RZ, RZ, P0 ;  /* 0x000000ffff137224 */ /* 0x000fe200000e06ff */
[----:B------:R-:W-:Y:S01]  /*69b0*/  IADD3 RZ, P0, R9, R16, RZ ;  /* 0x0000001009ff7210 */ /* 0x000fe20007f1e0ff */
[----:B------:R-:W-:-:S04]  /*69c0*/  IMAD.MOV.U32 R18, RZ, RZ, R17 ;  /* 0x000000ffff127224 */ /* 0x000fc800078e0011 */
[----:B------:R-:W-:-:S08]  /*69d0*/  IMAD.WIDE.U32.X R8, R21, R37, R18, P0 ;  /* 0x0000002515087225 */ /* 0x000fd000000e0412 */
.L_x_44:
[----:B------:R-:W-:Y:S01]  /*69e0*/  ISETP.NE.AND P0, PT, R4, 0x1, PT ;  /* 0x000000010400780c */ /* 0x000fe20003f05270 */
[----:B0-----:R-:W-:Y:S01]  /*69f0*/  IMAD.MOV R16, RZ, RZ, -R23 ;  /* 0x000000ffff107224 */ /* 0x001fe200078e0a17 */
[----:B-1----:R-:W-:Y:S01]  /*6a00*/  SHF.R.U64 R8, R8, R29, R9 ;  /* 0x0000001d08087219 */ /* 0x002fe20000001209 */
[----:B------:R-:W-:Y:S01]  /*6a10*/  VIADD R17, R26, 0xffffffff ;  /* 0xffffffff1a117836 */ /* 0x000fe20000000000 */
[----:B------:R-:W-:-:S03]  /*6a20*/  LOP3.LUT R23, R20, R27, RZ, 0xc0, !PT ;  /* 0x0000001b14177212 */ /* 0x000fc600078ec0ff */
[----:B------:R-:W-:Y:S01]  /*6a30*/  IMAD.MOV R9, RZ, RZ, -R8 ;  /* 0x000000ffff097224 */ /* 0x000fe200078e0a08 */
[----:B------:R-:W-:Y:S01]  /*6a40*/  LOP3.LUT R17, R22, R17, RZ, 0xc0, !PT ;  /* 0x0000001116117212 */ /* 0x000fe200078ec0ff */
[----:B------:R-:W-:Y:S02]  /*6a50*/  IMAD R23, R34, R8, R23 ;  /* 0x0000000822177224 */ /* 0x000fe400078e0217 */
[----:B----4-:R-:W-:Y:S02]  /*6a60*/  IMAD R8, R9, R31, R24 ;  /* 0x0000001f09087224 */ /* 0x010fe400078e0218 */
[----:B--2---:R-:W-:Y:S02]  /*6a70*/  @P0 IMAD R32, R25, R16, R28 ;  /* 0x0000001019200224 */ /* 0x004fe400078e021c */
[----:B------:R-:W-:Y:S02]  /*6a80*/  IMAD R8, R8, R26, R17 ;  /* 0x0000001a08087224 */ /* 0x000fe400078e0211 */
[----:B------:R-:W-:-:S02]  /*6a90*/  IMAD R23, R23, R33, R32 ;  /* 0x0000002117177224 */ /* 0x000fc400078e0220 */
[----:B------:R-:W-:-:S03]  /*6aa0*/  IMAD.MOV.U32 R9, RZ, RZ, 0x1 ;  /* 0x00000001ff097424 */ /* 0x000fc600078e00ff */
[----:B------:R-:W-:Y:S02]  /*6ab0*/  SEL R16, R8, R23, !P0 ;  /* 0x0000001708107207 */ /* 0x000fe40004000000 */
[----:B------:R-:W-:-:S07]  /*6ac0*/  SEL R23, R23, R8, !P0 ;  /* 0x0000000817177207 */ /* 0x000fce0004000000 */
.L_x_42:
[----:B------:R-:W-:Y:S01]  /*6ad0*/  LOP3.LUT P0, RZ, R9, 0xff, RZ, 0xc0, !PT ;  /* 0x000000ff09ff7812 */ /* 0x000fe2000780c0ff */
[----:B------:R-:W-:-:S04]  /*6ae0*/  UIMAD.WIDE.U32 UR6, UR5, -0x55555555, URZ ;  /* 0xaaaaaaab050678a5 */ /* 0x000fc8000f8e003f */
[----:B------:R-:W-:-:S04]  /*6af0*/  USHF.R.U32.HI UR6, URZ, 0x1, UR7 ;  /* 0x000000013f067899 */ /* 0x000fc80008011607 */
[----:B------:R-:W-:-:S04]  /*6b00*/  UIMAD UR5, UR6, -0x3, UR5 ;  /* 0xfffffffd060578a4 */ /* 0x000fc8000f8e0205 */
[----:B------:R-:W-:Y:S08]  /*6b10*/  @P0 BRA `(.L_x_45) ;  /* 0xffffffa400200947 */ /* 0x000ff0000383ffff */
[----:B------:R-:W-:Y:S05]  /*6b20*/  EXIT ;  /* 0x000000000000794d */ /* 0x000fea0003800000 */
.L_x_3:
[----:B0-----:R-:W-:Y:S01]  /*6b30*/  ULDC.64 UR4, c[0x0][0x650] ;  /* 0x0001940000047ab9 */ /* 0x001fe20000000a00 */
        /* <DEDUP_REMOVED lines=25> */
.L_x_47:
[--C-:B------:R-:W-:Y:S01]  /*6cd0*/  SHF.R.U64 R16, R14, R18, R15.reuse ;  /* 0x000000120e107219 */ /* 0x100fe2000000120f */
[----:B------:R-:W0:Y:S01]  /*6ce0*/  LDC R22, c[0x0][0x618] ;  /* 0x00018600ff167b82 */ /* 0x000e220000000800 */
[----:B------:R-:W-:Y:S01]  /*6cf0*/  I2FP.F32.U32 R12, R8 ;  /* 0x00000008000c7245 */ /* 0x000fe20000201000 */
[----:B------:R-:W-:Y:S01]  /*6d00*/  ULDC UR4, c[0x0][0x150] ;  /* 0x0000540000047ab9 */ /* 0x000fe20000000800 */
[----:B------:R-:W-:Y:S01]  /*6d10*/  SHF.R.U32.HI R9, RZ, R18, R15 ;  /* 0x00000012ff097219 */ /* 0x000fe2000001160f */
[----:B------:R-:W-:Y:S01]  /*6d20*/  IMAD.MOV.U32 R10, RZ, RZ, R0 ;  /* 0x000000ffff0a7224 */ /* 0x000fe200078e0000 */
[----:B------:R-:W-:Y:S01]  /*6d30*/  IADD3 R13, P0, RZ, -R16, RZ ;  /* 0x80000010ff0d7210 */ /* 0x000fe20007f1e0ff */
[----:B------:R-:W-:Y:S01]  /*6d40*/  FMUL R15, R12, UR4 ;  /* 0x000000040c0f7c20 */ /* 0x000fe20008400000 */
[----:B------:R-:W-:Y:S01]  /*6d50*/  IMAD.MOV.U32 R11, RZ, RZ, R3 ;  /* 0x000000ffff0b7224 */ /* 0x000fe200078e0003 */
[----:B------:R-:W1:Y:S01]  /*6d60*/  LDC.64 R24, c[0x0][0x640] ;  /* 0x00019000ff187b82 */ /* 0x000e620000000a00 */
[----:B------:R-:W-:Y:S01]  /*6d70*/  ULDC UR4, c[0x0][0x154] ;  /* 0x0000550000047ab9 */ /* 0x000fe20000000800 */
[----:B------:R-:W-:-:S02]  /*6d80*/  IMAD.X R9, RZ, RZ, ~R9, P0 ;  /* 0x000000ffff097224 */ /* 0x000fc400000e0e09 */
[----:B------:R-:W2:Y:S01]  /*6d90*/  F2I.U32.TRUNC.NTZ R15, R15 ;  /* 0x0000000f000f7305 */ /* 0x000ea2000020f000 */
[----:B------:R-:W-:-:S03]  /*6da0*/  IMAD.WIDE.U32 R10, R13, R20, R10 ;  /* 0x000000140d0a7225 */ /* 0x000fc600078e000a */
[----:B------:R-:W3:Y:S01]  /*6db0*/  LDC R17, c[0x0][0x144] ;  /* 0x00005100ff117b82 */ /* 0x000ee20000000800 */
[----:B------:R-:W-:-:S04]  /*6dc0*/  IMAD R12, R9, R20, RZ ;  /* 0x00000014090c7224 */ /* 0x000fc800078e02ff */
[----:B------:R-:W-:Y:S02]  /*6dd0*/  IMAD R9, R13, R21, R12 ;  /* 0x000000150d097224 */ /* 0x000fe400078e020c */
[----:B------:R-:W-:Y:S01]  /*6de0*/  IMAD.MOV.U32 R12, RZ, RZ, -0x1 ;  /* 0xffffffffff0c7424 */ /* 0x000fe200078e00ff */
[----:B------:R-:W4:Y:S01]  /*6df0*/  LDC R18, c[0x0][0x608] ;  /* 0x00018200ff127b82 */ /* 0x000f220000000800 */
[----:B------:R-:W-:Y:S01]  /*6e00*/  IMAD.IADD R9, R11, 0x1, R9 ;  /* 0x000000010b097824 */ /* 0x000fe200078e0209 */
[----:B------:R-:W-:-:S04]  /*6e10*/  I2FP.F32.U32 R11, R7 ;  /* 0x00000007000b7245 */ /* 0x000fc80000201000 */
[-C--:B0-----:R-:W-:Y:S01]  /*6e20*/  SHF.R.U64 R14, R10, R22.reuse, R9 ;  /* 0x000000160a0e7219 */ /* 0x081fe20000001209 */
[----:B--2---:R-:W-:Y:S01]  /*6e30*/  IMAD.MOV R10, RZ, RZ, -R15 ;  /* 0x000000ffff0a7224 */ /* 0x004fe200078e0a0f */
[----:B------:R-:W0:Y:S01]  /*6e40*/  LDC R13, c[0x0][0x658] ;  /* 0x00019600ff0d7b82 */ /* 0x000e220000000800 */
[----:B-1----:R-:W-:Y:S01]  /*6e50*/  ISETP.NE.U32.AND P0, PT, R24, RZ, PT ;  /* 0x000000ff1800720c */ /* 0x002fe20003f05070 */
[----:B------:R-:W-:Y:S01]  /*6e60*/  FMUL R11, R11, UR4 ;  /* 0x000000040b0b7c20 */ /* 0x000fe20008400000 */
[----:B------:R-:W-:Y:S02]  /*6e70*/  SHF.R.U32.HI R9, RZ, R22, R9 ;  /* 0x00000016ff097219 */ /* 0x000fe40000011609 */
[----:B------:R-:W-:-:S03]  /*6e80*/  ISETP.NE.AND.EX P0, PT, R25, RZ, PT, P0 ;  /* 0x000000ff1900720c */ /* 0x000fc60003f05300 */
[----:B------:R-:W1:Y:S01]  /*6e90*/  LDC R20, c[0x0][0x148] ;  /* 0x00005200ff147b82 */ /* 0x000e620000000800 */
[----:B---3--:R-:W-:Y:S02]  /*6ea0*/  IMAD R23, R17, R10, R8 ;  /* 0x0000000a11177224 */ /* 0x008fe400078e0208 */
[----:B------:R-:W-:-:S05]  /*6eb0*/  IMAD.MOV.U32 R10, RZ, RZ, 0x1 ;  /* 0x00000001ff0a7424 */ /* 0x000fca00078e00ff */
[----:B------:R-:W2:Y:S01]  /*6ec0*/  LDC R21, c[0x0][0x600] ;  /* 0x00018000ff157b82 */ /* 0x000ea20000000800 */
[-CC-:B----4-:R-:W-:Y:S02]  /*6ed0*/  SHF.R.U64 R17, R14, R18.reuse, R9.reuse ;  /* 0x000000120e117219 */ /* 0x190fe40000001209 */
[----:B------:R-:W-:Y:S02]  /*6ee0*/  SHF.R.U32.HI R8, RZ, R18, R9 ;  /* 0x00000012ff087219 */ /* 0x000fe40000011609 */
[----:B------:R3:W4:Y:S03]  /*6ef0*/  F2I.U32.TRUNC.NTZ R18, R11 ;  /* 0x0000000b00127305 */ /* 0x000726000020f000 */
[----:B------:R-:W1:Y:S01]  /*6f00*/  LDC R26, c[0x0][0x648] ;  /* 0x00019200ff1a7b82 */ /* 0x000e620000000800 */
[-C--:B0-----:R-:W-:Y:S02]  /*6f10*/  SHF.R.U64 R19, R17, R13.reuse, R8 ;  /* 0x0000000d11137219 */ /* 0x081fe40000001208 */
[----:B------:R-:W-:-:S02]  /*6f20*/  SHF.L.U32 R12, R12, R13, RZ ;  /* 0x0000000d0c0c7219 */ /* 0x000fc400000006ff */
[-C--:B------:R-:W-:Y:S01]  /*6f30*/  SHF.R.U32.HI R9, RZ, R13.reuse, R8 ;  /* 0x0000000dff097219 */ /* 0x080fe20000011608 */
[----:B------:R-:W-:Y:S01]  /*6f40*/  IMAD.MOV.U32 R8, RZ, RZ, R19 ;  /* 0x000000ffff087224 */ /* 0x000fe200078e0013 */
[----:B------:R-:W-:Y:S01]  /*6f50*/  SHF.L.U32 R22, R10, R13, RZ ;  /* 0x0000000d0a167219 */ /* 0x000fe200000006ff */
[----:B------:R-:W0:Y:S01]  /*6f60*/  LDC R27, c[0x0][0x638] ;  /* 0x00018e00ff1b7b82 */ /* 0x000e220000000800 */
[----:B------:R-:W-:-:S07]  /*6f70*/  LOP3.LUT R28, RZ, R12, RZ, 0x33, !PT ;  /* 0x0000000cff1c7212 */ /* 0x000fce00078e33ff */
        /* <DEDUP_REMOVED lines=12> */
.L_x_48:
[----:B------:R-:W-:Y:S01]  /*7040*/  ISETP.NE.AND P0, PT, R4, 0x1, PT ;  /* 0x000000010400780c */ /* 0x000fe20003f05270 */
[----:B--2---:R-:W-:Y:S01]  /*7050*/  VIADD R11, R21, 0xffffffff ;  /* 0xffffffff150b7836 */ /* 0x004fe20000000000 */
[----:B-1----:R-:W-:Y:S01]  /*7060*/  SHF.R.U64 R9, R8, R26, R9 ;  /* 0x0000001a08097219 */ /* 0x002fe20000001209 */
[----:B------:R-:W-:Y:S01]  /*7070*/  IMAD.MOV R18, RZ, RZ, -R18 ;  /* 0x000000ffff127224 */ /* 0x000fe200078e0a12 */
[----:B------:R-:W-:Y:S02]  /*7080*/  LOP3.LUT R8, R17, R28, RZ, 0xc0, !PT ;  /* 0x0000001c11087212 */ /* 0x000fe400078ec0ff */
[----:B------:R-:W-:Y:S01]  /*7090*/  LOP3.LUT R14, R14, R11, RZ, 0xc0, !PT ;  /* 0x0000000b0e0e7212 */ /* 0x000fe200078ec0ff */
[----:B------:R-:W-:Y:S02]  /*70a0*/  IMAD.MOV R10, RZ, RZ, -R9 ;  /* 0x000000ffff0a7224 */ /* 0x000fe400078e0a09 */
[----:B------:R-:W-:Y:S02]  /*70b0*/  IMAD R8, R22, R9, R8 ;  /* 0x0000000916087224 */ /* 0x000fe400078e0208 */
[----:B------:R-:W-:-:S02]  /*70c0*/  IMAD.MOV.U32 R11, RZ, RZ, 0x1 ;  /* 0x00000001ff0b7424 */ /* 0x000fc400078e00ff */
[----:B------:R-:W-:Y:S02]  /*70d0*/  @P0 IMAD R23, R20, R18, R7 ;  /* 0x0000001214170224 */ /* 0x000fe400078e0207 */
[----:B0-----:R-:W-:Y:S02]  /*70e0*/  IMAD R7, R10, R27, R19 ;  /* 0x0000001b0a077224 */ /* 0x001fe400078e0213 */
[----:B------:R-:W-:Y:S02]  /*70f0*/  IMAD R15, R8, R29, R23 ;  /* 0x0000001d080f7224 */ /* 0x000fe400078e0217 */
[----:B------:R-:W-:Y:S02]  /*7100*/  IMAD R8, R7, R21, R14 ;  /* 0x0000001507087224 */ /* 0x000fe400078e020e */
[----:B------:R-:W-:-:S03]  /*7110*/  IMAD.MOV.U32 R10, RZ, RZ, R16 ;  /* 0x000000ffff0a7224 */ /* 0x000fc600078e0010 */
[----:B------:R-:W-:Y:S02]  /*7120*/  SEL R18, R8, R15, !P0 ;  /* 0x0000000f08127207 */ /* 0x000fe40004000000 */
[----:B------:R-:W-:-:S07]  /*7130*/  SEL R15, R15, R8, !P0 ;  /* 0x000000080f0f7207 */ /* 0x000fce0004000000 */
.L_x_46:
[----:B------:R-:W-:-:S08]  /*7140*/  NOP ;  /* 0x0000000000007918 */ /* 0x000fd00000000000 */
[----:B------:R-:W0:-:S00]  /*7150*/  USETMAXREG.DEALLOC.CTAPOOL 0x28 ;  /* 0x00000028000079c8 */ /* 0x000e0000080e0500 */
[----:B0-----:R-:W-:-:S13]  /*7160*/  ISETP.NE.AND P0, PT, R6, RZ, PT ;  /* 0x000000ff0600720c */ /* 0x001fda0003f05270 */
[----:B------:R-:W-:Y:S05]  /*7170*/  @P0 EXIT ;  /* 0x000000000000094d */ /* 0x000fea0003800000 */
[----:B------:R-:W-:Y:S01]  /*7180*/  LOP3.LUT P0, RZ, R11, 0xff, RZ, 0xc0, !PT ;  /* 0x000000ff0bff7812 */ /* 0x000fe2000780c0ff */
[----:B------:R-:W-:Y:S02]  /*7190*/  IMAD.MOV.U32 R12, RZ, RZ, 0x1 ;  /* 0x00000001ff0c7424 */ /* 0x000fe400078e00ff */
[----:B------:R-:W-:-:S10]  /*71a0*/  IMAD.MOV.U32 R14, RZ, RZ, RZ ;  /* 0x000000ffff0e7224 */ /* 0x000fd400078e00ff */
[----:B------:R-:W-:Y:S05]  /*71b0*/  @!P0 BRA `(.L_x_49) ;  /* 0x0000000c003c8947 */ /* 0x000fea0003800000 */
[----:B------:R-:W0:Y:S01]  /*71c0*/  LDC R6, c[0x0][0x28c] ;  /* 0x0000a300ff067b82 */ /* 0x000e220000000800 */
[----:B------:R-:W-:Y:S01]  /*71d0*/  ULDC UR5, c[0x0][0x600] ;  /* 0x0001800000057ab9 */ /* 0x000fe20000000800 */
[----:B------:R-:W-:Y:S01]  /*71e0*/  ULDC UR4, c[0x0][0xc] ;  /* 0x0000030000047ab9 */ /* 0x000fe20000000800 */
[----:B------:R-:W-:Y:S01]  /*71f0*/  UIADD3 UR16, UR5, -0x1, URZ ;  /* 0xffffffff05107890 */ /* 0x000fe2000fffe03f */
[C---:B------:R-:W-:Y:S01]  /*7200*/  LOP3.LUT P2, RZ, R5.reuse, 0x7f, RZ, 0xc0, !PT ;  /* 0x0000007f05ff7812 */ /* 0x040fe2000784c0ff */
[----:B------:R-:W-:Y:S01]  /*7210*/  ULDC UR6, c[0x0][0x658] ;  /* 0x0001960000067ab9 */ /* 0x000fe20000000800 */
[----:B------:R-:W-:Y:S01]  /*7220*/  ULDC UR5, c[0x0][0x10] ;  /* 0x0000040000057ab9 */ /* 0x000fe20000000800 */
[----:B------:R-:W-:Y:S01]  /*7230*/  UMOV UR7, 0xffffffff ;  /* 0xffffffff00077882 */ /* 0x000fe20000000000 */
[----:B------:R-:W-:Y:S01]  /*7240*/  UMOV UR8, 0x1 ;  /* 0x0000000100087882 */ /* 0x000fe20000000000 */
[----:B------:R-:W-:Y:S01]  /*7250*/  UIMAD.WIDE.U32 UR4, UR4, UR5, URZ ;  /* 0x00000005040472a5 */ /* 0x000fe2000f8e003f */
[----:B------:R-:W-:Y:S01]  /*7260*/  LOP3.LUT P0, RZ, R5, 0x1f, RZ, 0xc0, !PT ;  /* 0x0000001f05ff7812 */ /* 0x000fe2000780c0ff */
[----:B------:R-:W-:Y:S01]  /*7270*/  USHF.L.U32 UR7, UR7, UR6, URZ ;  /* 0x0000000607077299 */ /* 0x000fe2000800063f */
[----:B------:R-:W-:Y:S01]  /*7280*/  BSSY B0, `(.L_x_49) ;  /* 0x00000c2000007945 */ /* 0x000fe20003800000 */
[----:B------:R-:W-:Y:S01]  /*7290*/  USHF.L.U32 UR18, UR8, UR6, URZ ;  /* 0x0000000608127299 */ /* 0x000fe2000800063f */
[----:B------:R-:W-:Y:S01]  /*72a0*/  IMAD.MOV.U32 R16, RZ, RZ, 0x1 ;  /* 0x00000001ff107424 */ /* 0x000fe200078e00ff */
[----:B------:R-:W-:Y:S01]  /*72b0*/  LOP3.LUT R17, R2, 0x2, RZ, 0xfc, !PT ;  /* 0x0000000202117812 */ /* 0x000fe200078efcff */
[----:B------:R-:W-:Y:S01]  /*72c0*/  ULDC UR6, c[0x0][0x14] ;  /* 0x0000050000067ab9 */ /* 0x000fe20000000800 */
[----:B------:R-:W-:Y:S01]  /*72d0*/  PLOP3.LUT P0, PT, P0, P2, PT, 0x8a, 0x0 ;  /* 0x000000000000781c */ /* 0x000fe20000705172 */
[----:B------:R-:W-:Y:S01]  /*72e0*/  UIMAD.WIDE.U32 UR20, UR4, UR6, URZ ;  /* 0x00000006041472a5 */ /* 0x000fe2000f8e003f */
[----:B------:R-:W-:Y:S01]  /*72f0*/  IMAD.MOV.U32 R12, RZ, RZ, 0x1 ;  /* 0x00000001ff0c7424 */ /* 0x000fe200078e00ff */
[----:B------:R-:W-:Y:S01]  /*7300*/  UIMAD UR13, UR5, UR6, URZ ;  /* 0x00000006050d72a4 */ /* 0x000fe2000f8e023f */
[----:B------:R-:W-:Y:S01]  /*7310*/  IMAD.MOV.U32 R14, RZ, RZ, RZ ;  /* 0x000000ffff0e7224 */ /* 0x000fe200078e00ff */
[----:B------:R-:W-:Y:S01]  /*7320*/  ULOP3.LUT UR17, URZ, UR7, URZ, 0x33, !UPT ;  /* 0x000000073f117292 */ /* 0x000fe2000f8e333f */
[----:B0-----:R-:W-:Y:S01]  /*7330*/  VIADD R6, R6, 0x7f ;  /* 0x0000007f06067836 */ /* 0x001fe20000000000 */
[----:B------:R-:W-:Y:S01]  /*7340*/  UIADD3 UR13, UR21, UR13, URZ ;  /* 0x0000000d150d7290 */ /* 0x000fe2000fffe03f */
[----:B------:R-:W-:-:S03]  /*7350*/  ULDC.64 UR22, c[0x0][0x198] ;  /* 0x0000660000167ab9 */ /* 0x000fc60000000a00 */
[----:B------:R-:W-:-:S04]  /*7360*/  SHF.R.S32.HI R7, RZ, 0x1f, R6 ;  /* 0x0000001fff077819 */ /* 0x000fc80000011406 */
[----:B------:R-:W-:-:S04]  /*7370*/  LEA.HI R7, R7, R6, RZ, 0x7 ;  /* 0x0000000607077211 */ /* 0x000fc800078f38ff */
[----:B------:R-:W-:-:S05]  /*7380*/  SHF.R.S32.HI R13, RZ, 0x7, R7 ;  /* 0x00000007ff0d7819 */ /* 0x000fca0000011407 */
[----:B------:R-:W-:-:S07]  /*7390*/  VIADD R5, R13, 0x1 ;  /* 0x000000010d057836 */ /* 0x000fce0000000000 */
.L_x_61:
[----:B------:R-:W-:-:S03]  /*73a0*/  UMOV UR4, 0xffffffff ;  /* 0xffffffff00047882 */ /* 0x000fc60000000000 */
[----:B------:R-:W-:Y:S05]  /*73b0*/  BRA.DIV UR4, `(.L_x_50) ;  /* 0x0000000e04887947 */ /* 0x000fea000b800000 */
[----:B------:R-:W-:-:S13]  /*73c0*/  ELECT P1, URZ, PT ;  /* 0x00000000003f782f */ /* 0x000fda0003820000 */
.L_x_71:
[----:B------:R-:W0:Y:S01]  /*73d0*/  LDC R6, c[0x0][0x28c] ;  /* 0x0000a300ff067b82 */ /* 0x000e220000000800 */
[----:B------:R-:W-:Y:S01]  /*73e0*/  BSSY B1, `(.L_x_51) ;  /* 0x0000037000017945 */ /* 0x000fe20003800000 */
[----:B0-----:R-:W-:-:S13]  /*73f0*/  ISETP.LT.OR P1, PT, R6, 0x1, !P1 ;  /* 0x000000010600780c */ /* 0x001fda0004f21670 */
[----:B------:R-:W-:Y:S05]  /*7400*/  @P1 BRA `(.L_x_52) ;  /* 0x0000000000d01947 */ /* 0x000fea0003800000 */
[----:B------:R-:W-:Y:S02]  /*7410*/  IMAD.SHL.U32 R19, R18, 0x10, RZ ;  /* 0x0000001012137824 */ /* 0x000fe400078e00ff */
[----:B------:R-:W-:Y:S02]  /*7420*/  IMAD.SHL.U32 R15, R15, 0x200, RZ ;  /* 0x000002000f0f7824 */ /* 0x000fe400078e00ff */
[----:B------:R-:W-:Y:S02]  /*7430*/  IMAD.MOV.U32 R20, RZ, RZ, RZ ;  /* 0x000000ffff147224 */ /* 0x000fe400078e00ff */
[----:B------:R-:W-:Y:S02]  /*7440*/  IMAD.MOV.U32 R6, RZ, RZ, R5 ;  /* 0x000000ffff067224 */ /* 0x000fe400078e0005 */
[----:B------:R-:W-:Y:S02]  /*7450*/  IMAD.MOV.U32 R7, RZ, RZ, R12 ;  /* 0x000000ffff077224 */ /* 0x000fe400078e000c */
[----:B------:R-:W-:-:S07]  /*7460*/  IMAD.MOV.U32 R8, RZ, RZ, R14 ;  /* 0x000000ffff087224 */ /* 0x000fce00078e000e */
.L_x_56:
[----:B------:R-:W0:Y:S01]  /*7470*/  S2R R18, SR_CgaCtaId ;  /* 0x0000000000127919 */ /* 0x000e220000008800 */
[----:B------:R-:W-:Y:S01]  /*7480*/  MOV R9, 0x400 ;  /* 0x0000040000097802 */ /* 0x000fe20000000f00 */
[----:B------:R-:W1:Y:S03]  /*7490*/  @!P2 LDC R11, c[0x0][0x500] ;  /* 0x00014000ff0bab82 */ /* 0x000e660000000800 */
[----:B0-----:R-:W-:Y:S02]  /*74a0*/  LEA R21, R18, R9, 0x18 ;  /* 0x0000000912157211 */ /* 0x001fe400078ec0ff */
[----:B------:R-:W-:-:S03]  /*74b0*/  SHF.L.U32 R9, R7, 0x1f, RZ ;  /* 0x0000001f07097819 */ /* 0x000fc600000006ff */
[----:B------:R-:W-:-:S04]  /*74c0*/  IMAD R18, R8, 0x8, R21 ;  /* 0x0000000808127824 */ /* 0x000fc800078e0215 */
[----:B------:R-:W0:Y:S02]  /*74d0*/  SYNCS.PHASECHK.TRANS64.TRYWAIT P1, [R18+URZ+0x18], R9 ;  /* 0x00001809120075a7 */ /* 0x000e24000802017f */
[----:B01----:R-:W-:Y:S05]  /*74e0*/  @!P1 BRA `(.L_x_53) ;  /* 0x0000000c005c9947 */ /* 0x003fea0003800000 */
.L_x_72:
[----:B0-----:R-:W-:Y:S01]  /*74f0*/  PRMT R9, R17, 0x9910, RZ ;  /* 0x0000991011097816 */ /* 0x001fe200000000ff */
[----:B------:R0:W-:Y:S03]  /*7500*/  @!P2 SYNCS.ARRIVE.TRANS64 RZ, [R18+URZ], R11 ;  /* 0x0000000b12ffa9a7 */ /* 0x0001e6000800003f */
[----:B------:R-:W-:-:S13]  /*7510*/  ISETP.NE.AND P1, PT, R9, 0x2, PT ;  /* 0x000000020900780c */ /* 0x000fda0003f25270 */
[----:B0-----:R-:W-:Y:S05]  /*7520*/  @P1 BRA `(.L_x_54) ;  /* 0x0000000000041947 */ /* 0x001fea0003800000 */
[----:B------:R-:W-:Y:S01]  /*7530*/  BPT.TRAP 0x1 ;  /* 0x000000040000795c */ /* 0x000fe20000300000 */
.L_x_54:
[----:B------:R-:W-:Y:S05]  /*7540*/  @P0 BRA `(.L_x_55) ;  /* 0x0000000000040947 */ /* 0x000fea0003800000 */
[----:B------:R-:W-:Y:S01]  /*7550*/  BPT.TRAP 0x1 ;  /* 0x000000040000795c */ /* 0x000fe20000300000 */
.L_x_55:
[--C-:B------:R-:W-:Y:S01]  /*7560*/  IMAD R9, R8, 0x10000, R21.reuse ;  /* 0x0001000008097824 */ /* 0x100fe200078e0215 */
[----:B------:R-:W-:Y:S01]  /*7570*/  R2UR UR9, R18 ;  /* 0x00000000120972ca */ /* 0x000fe200000e0000 */
[----:B------:R-:W-:Y:S01]  /*7580*/  IMAD R21, R8, 0x800, R21 ;  /* 0x0000080008157824 */ /* 0x000fe200078e0215 */
[----:B------:R-:W-:Y:S01]  /*7590*/  UIADD3 UR4, UP0, UR22, 0xf0, URZ ;  /* 0x000000f016047890 */ /* 0x000fe2000ff1e03f */
[----:B------:R-:W-:Y:S01]  /*75a0*/  VIADD R6, R6, 0xffffffff ;  /* 0xffffffff06067836 */ /* 0x000fe20000000000 */
[----:B------:R-:W-:Y:S01]  /*75b0*/  R2UR UR5, R9 ;  /* 0x00000000090572ca */ /* 0x000fe200000e0000 */
[----:B------:R-:W-:Y:S01]  /*75c0*/  UIADD3 UR24, UP1, UR22, 0x1f0, URZ ;  /* 0x000001f016187890 */ /* 0x000fe2000ff3e03f */
[----:B------:R-:W-:Y:S01]  /*75d0*/  R2UR UR8, R21 ;  /* 0x00000000150872ca */ /* 0x000fe200000e0000 */
[----:B------:R-:W-:Y:S01]  /*75e0*/  VIADD R8, R8, 0x1 ;  /* 0x0000000108087836 */ /* 0x000fe20000000000 */
[----:B------:R-:W-:Y:S01]  /*75f0*/  R2UR UR11, R15 ;  /* 0x000000000f0b72ca */ /* 0x000fe200000e0000 */
[----:B------:R-:W-:Y:S01]  /*7600*/  UIADD3.X UR25, URZ, UR23, URZ, UP1, !UPT ;  /* 0x000000173f197290 */ /* 0x000fe20008ffe43f */
[----:B------:R-:W-:Y:S01]  /*7610*/  R2UR UR10, R20 ;  /* 0x00000000140a72ca */ /* 0x000fe200000e0000 */
[----:B------:R-:W-:Y:S01]  /*7620*/  UMOV UR6, 0x0 ;  /* 0x0000000000067882 */ /* 0x000fe20000000000 */
[----:B------:R-:W-:Y:S01]  /*7630*/  R2UR UR12, R10 ;  /* 0x000000000a0c72ca */ /* 0x000fe200000e0000 */
[----:B------:R-:W-:Y:S01]  /*7640*/  UMOV UR7, 0x10000000 ;  /* 0x1000000000077882 */ /* 0x000fe20000000000 */
[----:B------:R-:W-:Y:S01]  /*7650*/  R2UR UR19, R19 ;  /* 0x00000000131372ca */ /* 0x000fe200000e0000 */
[----:B------:R-:W-:Y:S01]  /*7660*/  VIADD R20, R20, 0x80 ;  /* 0x0000008014147836 */ /* 0x000fe20000000000 */
[----:B------:R-:W-:Y:S01]  /*7670*/  ISETP.GT.AND P3, PT, R6, 0x1, PT ;  /* 0x000000010600780c */ /* 0x000fe20003f64270 */
[----:B------:R-:W-:Y:S01]  /*7680*/  UIADD3 UR14, UR5, 0x100, URZ ;  /* 0x00000100050e7890 */ /* 0x000fe2000fffe03f */
[----:B------:R-:W-:Y:S01]  /*7690*/  ISETP.NE.AND P1, PT, R8, 0x3, PT ;  /* 0x000000030800780c */ /* 0x000fe20003f25270 */
[----:B------:R-:W-:-:S02]  /*76a0*/  UIADD3.X UR5, URZ, UR23, URZ, UP0, !UPT ;  /* 0x000000173f057290 */ /* 0x000fc400087fe43f */
[----:B------:R-:W-:Y:S01]  /*76b0*/  UIADD3 UR15, UR8, 0x30100, URZ ;  /* 0x00030100080f7890 */ /* 0x000fe2000fffe03f */
[----:B------:R-:W-:Y:S02]  /*76c0*/  SEL R18, RZ, 0x1, P1 ;  /* 0x00000001ff127807 */ /* 0x000fe40000800000 */
[----:B------:R-:W-:Y:S01]  /*76d0*/  UMOV UR8, UR14 ;  /* 0x0000000e00087c82 */ /* 0x000fe20008000000 */
[----:B------:R-:W-:Y:S02]  /*76e0*/  SEL R8, R8, RZ, P1 ;  /* 0x000000ff08087207 */ /* 0x000fe40000800000 */
[----:B------:R-:W-:Y:S01]  /*76f0*/  LOP3.LUT R7, R7, R18, RZ, 0x3c, !PT ;  /* 0x0000001207077212 */ /* 0x000fe200078e3cff */
[----:B------:R0:W-:Y:S02]  /*7700*/  UTMALDG.3D [UR8], [UR4], desc[UR6] ;  /* 0x00000608040075b4 */ /* 0x0001e40008011000 */
[----:B0-----:R-:W-:Y:S01]  /*7710*/  UMOV UR8, UR15 ;  /* 0x0000000f00087c82 */ /* 0x001fe20008000000 */
[----:B------:R-:W-:-:S02]  /*7720*/  UMOV UR11, UR19 ;  /* 0x00000013000b7c82 */ /* 0x000fc40008000000 */
[----:B------:R0:W-:Y:S02]  /*7730*/  UTMALDG.3D [UR8], [UR24], desc[UR6] ;  /* 0x00000608180075b4 */ /* 0x0001e40008011000 */
[----:B0-----:R-:W-:Y:S05]  /*7740*/  @P3 BRA `(.L_x_56) ;  /* 0xfffffffc00483947 */ /* 0x001fea000383ffff */
.L_x_52:
[----:B------:R-:W-:Y:S05]  /*7750*/  BSYNC B1 ;  /* 0x0000000000017941 */ /* 0x000fea0003800000 */
.L_x_51:
[----:B------:R-:W-:Y:S01]  /*7760*/  LOP3.LUT P3, RZ, R16, 0xff, RZ, 0xc0, !PT ;  /* 0x000000ff10ff7812 */ /* 0x000fe2000786c0ff */
[----:B------:R-:W-:Y:S01]  /*7770*/  IMAD.IADD R14, R13, 0x1, R14 ;  /* 0x000000010d0e7824 */ /* 0x000fe200078e020e */
[----:B------:R-:W-:Y:S01]  /*7780*/  IADD3 R0, P4, R0, UR20, RZ ;  /* 0x0000001400007c10 */ /* 0x000fe2000ff9e0ff */
[----:B------:R-:W-:Y:S01]  /*7790*/  ULDC.64 UR4, c[0x0][0x650] ;  /* 0x0001940000047ab9 */ /* 0x000fe20000000a00 */
[----:B------:R-:W-:Y:S01]  /*77a0*/  BSSY B1, `(.L_x_57) ;  /* 0x000006d000017945 */ /* 0x000fe20003800000 */
[----:B------:R-:W-:Y:S01]  /*77b0*/  IMAD.MOV.U32 R15, RZ, RZ, -0x1 ;  /* 0xffffffffff0f7424 */ /* 0x000fe200078e00ff */
[----:B------:R-:W-:Y:S01]  /*77c0*/  ISETP.GT.U32.AND P1, PT, R14, 0x2, PT ;  /* 0x000000020e00780c */ /* 0x000fe20003f24070 */
[----:B------:R-:W-:Y:S01]  /*77d0*/  IMAD.MOV.U32 R18, RZ, RZ, -0x1 ;  /* 0xffffffffff127424 */ /* 0x000fe200078e00ff */
[----:B------:R-:W-:Y:S01]  /*77e0*/  IADD3.X R3, R3, UR13, RZ, P4, !PT ;  /* 0x0000000d03037c10 */ /* 0x000fe2000a7fe4ff */
[----:B------:R-:W-:Y:S01]  /*77f0*/  IMAD.MOV.U32 R10, RZ, RZ, -0x1 ;  /* 0xffffffffff0a7424 */ /* 0x000fe200078e00ff */
[----:B------:R-:W-:-:S02]  /*7800*/  ISETP.LT.U32.AND P1, PT, R13, 0x3, P1 ;  /* 0x000000030d00780c */ /* 0x000fc40000f21070 */
[----:B------:R-:W-:Y:S01]  /*7810*/  PRMT R16, RZ, 0x7610, R16 ;  /* 0x00007610ff107816 */ /* 0x000fe20000000010 */
[----:B------:R-:W0:Y:S01]  /*7820*/  @P3 S2R R7, SR_CgaCtaId ;  /* 0x0000000000073919 */ /* 0x000e220000008800 */
[----:B------:R-:W-:-:S04]  /*7830*/  @P3 MOV R6, 0x400 ;  /* 0x0000040000063802 */ /* 0x000fc80000000f00 */
[----:B0-----:R-:W-:Y:S01]  /*7840*/  @P3 LEA R8, R7, R6, 0x18 ;  /* 0x0000000607083211 */ /* 0x001fe200078ec0ff */
[----:B------:R-:W-:-:S03]  /*7850*/  IMAD.WIDE.U32 R6, R14, -0x55555555, RZ ;  /* 0xaaaaaaab0e067825 */ /* 0x000fc600078e00ff */
[----:B------:R0:W-:Y:S01]  /*7860*/  @P3 SYNCS.ARRIVE.TRANS64.A1T0 RZ, [R8+URZ+0x48], RZ ;  /* 0x000048ff08ff39a7 */ /* 0x0001e2000810003f */
[----:B------:R-:W-:Y:S02]  /*7870*/  ISETP.GE.U32.AND P3, PT, R13, 0x3, PT ;  /* 0x000000030d00780c */ /* 0x000fe40003f66070 */
[----:B------:R-:W-:Y:S02]  /*7880*/  SHF.R.U32.HI R9, RZ, 0x1, R7 ;  /* 0x00000001ff097819 */ /* 0x000fe40000011607 */
[----:B------:R-:W-:Y:S02]  /*7890*/  SEL R7, RZ, 0x1, !P1 ;  /* 0x00000001ff077807 */ /* 0x000fe40004800000 */
[----:B------:R-:W-:Y:S01]  /*78a0*/  ISETP.GE.U32.AND P1, PT, R0, UR4, PT ;  /* 0x0000000400007c0c */ /* 0x000fe2000bf26070 */
[----:B------:R-:W-:Y:S01]  /*78b0*/  IMAD R14, R9, -0x3, R14 ;  /* 0xfffffffd090e7824 */ /* 0x000fe200078e020e */
[----:B------:R-:W-:Y:S02]  /*78c0*/  LOP3.LUT R12, R12, R7, RZ, 0x3c, !PT ;  /* 0x000000070c0c7212 */ /* 0x000fe400078e3cff */
[----:B------:R-:W-:-:S02]  /*78d0*/  ISETP.GE.U32.AND.EX P1, PT, R3, UR5, PT, P1 ;  /* 0x0000000503007c0c */ /* 0x000fc4000bf26110 */
[----:B------:R-:W-:Y:S02]  /*78e0*/  PRMT R6, RZ, 0x7610, R6 ;  /* 0x00007610ff067816 */ /* 0x000fe40000000006 */
[----:B------:R-:W-:-:S09]  /*78f0*/  @P3 LOP3.LUT R12, R12, 0x1, R9, 0x78, !PT ;  /* 0x000000010c0c3812 */ /* 0x000fd200078e7809 */
[----:B0-----:R-:W-:Y:S05]  /*7900*/  @P1 BRA `(.L_x_58) ;  /* 0x0000000400581947 */ /* 0x001fea0003800000 */
[----:B------:R-:W-:Y:S01]  /*7910*/  ULDC.64 UR4, c[0x0][0x628] ;  /* 0x00018a0000047ab9 */ /* 0x000fe20000000a00 */
[----:B------:R-:W0:Y:S01]  /*7920*/  S2R R18, SR_CTAID.X ;  /* 0x0000000000127919 */ /* 0x000e220000002500 */
[----:B------:R-:W-:Y:S01]  /*7930*/  ISETP.NE.U32.AND P1, PT, RZ, UR4, PT ;  /* 0x00000004ff007c0c */ /* 0x000fe2000bf25070 */
[----:B------:R-:W-:Y:S01]  /*7940*/  ULDC UR7, c[0x0][0x630] ;  /* 0x00018c0000077ab9 */ /* 0x000fe20000000800 */
[----:B------:R-:W-:Y:S01]  /*7950*/  IMAD.MOV.U32 R6, RZ, RZ, R0 ;  /* 0x000000ffff067224 */ /* 0x000fe200078e0000 */
[----:B------:R-:W1:Y:S01]  /*7960*/  S2R R15, SR_CTAID.Y ;  /* 0x00000000000f7919 */ /* 0x000e620000002600 */
[----:B------:R-:W-:Y:S01]  /*7970*/  ISETP.NE.AND.EX P1, PT, RZ, UR5, PT, P1 ;  /* 0x00000005ff007c0c */ /* 0x000fe2000bf25310 */
[----:B------:R-:W-:-:S12]  /*7980*/  IMAD.MOV.U32 R7, RZ, RZ, R3 ;  /* 0x000000ffff077224 */ /* 0x000fd800078e0003 */
[----:B------:R-:W-:Y:S05]  /*7990*/  @!P1 BRA `(.L_x_59) ;  /* 0x0000000000289947 */ /* 0x000fea0003800000 */
[----:B------:R-:W-:Y:S02]  /*79a0*/  ULDC UR6, c[0x0][0x634] ;  /* 0x00018d0000067ab9 */ /* 0x000fe40000000800 */
[----:B------:R-:W-:-:S05]  /*79b0*/  IADD3 R11, P1, R0, UR6, RZ ;  /* 0x00000006000b7c10 */ /* 0x000fca000ff3e0ff */
[----:B------:R-:W-:-:S04]  /*79c0*/  IMAD.X R19, RZ, RZ, R3, P1 ;  /* 0x000000ffff137224 */ /* 0x000fc800008e0603 */
[----:B------:R-:W-:-:S04]  /*79d0*/  IMAD.WIDE.U32 R8, R19, UR4, RZ ;  /* 0x0000000413087c25 */ /* 0x000fc8000f8e00ff */
[----:B------:R-:W-:-:S04]  /*79e0*/  IMAD.WIDE.U32 R8, P1, R11, UR5, R8 ;  /* 0x000000050b087c25 */ /* 0x000fc8000f820008 */
[----:B------:R-:W-:-:S04]  /*79f0*/  IMAD.WIDE.U32 R10, R11, UR4, RZ ;  /* 0x000000040b0a7c25 */ /* 0x000fc8000f8e00ff */
[----:B------:R-:W-:Y:S01]  /*7a00*/  IMAD.X R7, RZ, RZ, RZ, P1 ;  /* 0x000000ffff077224 */ /* 0x000fe200008e06ff */
[----:B------:R-:W-:Y:S01]  /*7a10*/  IADD3 RZ, P1, R11, R8, RZ ;  /* 0x000000080bff7210 */ /* 0x000fe20007f3e0ff */
[----:B------:R-:W-:-:S04]  /*7a20*/  IMAD.MOV.U32 R6, RZ, RZ, R9 ;  /* 0x000000ffff067224 */ /* 0x000fc800078e0009 */
[----:B------:R-:W-:-:S08]  /*7a30*/  IMAD.WIDE.U32.X R6, R19, UR5, R6, P1 ;  /* 0x0000000513067c25 */ /* 0x000fd000088e0406 */
.L_x_59:
[--C-:B------:R-:W-:Y:S01]  /*7a40*/  SHF.R.U64 R10, R6, UR7, R7.reuse ;  /* 0x00000007060a7c19 */ /* 0x100fe20008001207 */
[----:B------:R-:W-:Y:S01]  /*7a50*/  ULDC.64 UR4, c[0x0][0x620] ;  /* 0x0001880000047ab9 */ /* 0x000fe20000000a00 */
[----:B------:R-:W-:Y:S01]  /*7a60*/  SHF.R.U32.HI R6, RZ, UR7, R7 ;  /* 0x00000007ff067c19 */ /* 0x000fe20008011607 */
[----:B------:R-:W-:Y:S01]  /*7a70*/  IMAD.MOV.U32 R7, RZ, RZ, R3 ;  /* 0x000000ffff077224 */ /* 0x000fe200078e0003 */
[----:B------:R-:W-:Y:S01]  /*7a80*/  IADD3 R9, P1, RZ, -R10, RZ ;  /* 0x8000000aff097210 */ /* 0x000fe20007f3e0ff */
[----:B------:R-:W2:Y:S01]  /*7a90*/  LDC R25, c[0x0][0x144] ;  /* 0x00005100ff197b82 */ /* 0x000ea20000000800 */
[----:B0-----:R-:W-:Y:S01]  /*7aa0*/  I2FP.F32.U32 R11, R18 ;  /* 0x00000012000b7245 */ /* 0x001fe20000201000 */
[----:B------:R-:W-:Y:S01]  /*7ab0*/  ULDC.64 UR8, c[0x0][0x640] ;  /* 0x0001900000087ab9 */ /* 0x000fe20000000a00 */
[----:B------:R-:W-:Y:S01]  /*7ac0*/  ULDC UR6, c[0x0][0x608] ;  /* 0x0001820000067ab9 */ /* 0x000fe20000000800 */
[----:B------:R-:W-:Y:S01]  /*7ad0*/  IMAD.X R6, RZ, RZ, ~R6, P1 ;  /* 0x000000ffff067224 */ /* 0x000fe200008e0e06 */
[----:B------:R-:W-:-:S03]  /*7ae0*/  ISETP.NE.U32.AND P1, PT, RZ, UR8, PT ;  /* 0x00000008ff007c0c */ /* 0x000fc6000bf25070 */
[----:B------:R-:W-:Y:S01]  /*7af0*/  IMAD R8, R6, UR4, RZ ;  /* 0x0000000406087c24 */ /* 0x000fe2000f8e02ff */
[----:B------:R-:W0:Y:S01]  /*7b00*/  LDC R20, c[0x0][0x148] ;  /* 0x00005200ff147b82 */ /* 0x000e220000000800 */
[----:B------:R-:W-:Y:S01]  /*7b10*/  IMAD.MOV.U32 R6, RZ, RZ, R0 ;  /* 0x000000ffff067224 */ /* 0x000fe200078e0000 */
[----:B------:R-:W-:-:S03]  /*7b20*/  ISETP.NE.AND.EX P1, PT, RZ, UR9, PT, P1 ;  /* 0x00000009ff007c0c */ /* 0x000fc6000bf25310 */
[----:B------:R-:W-:Y:S01]  /*7b30*/  IMAD.WIDE.U32 R6, R9, UR4, R6 ;  /* 0x0000000409067c25 */ /* 0x000fe2000f8e0006 */
[----:B------:R-:W-:-:S03]  /*7b40*/  ULDC UR4, c[0x0][0x150] ;  /* 0x0000540000047ab9 */ /* 0x000fc60000000800 */
[----:B------:R-:W-:Y:S02]  /*7b50*/  IMAD R9, R9, UR5, R8 ;  /* 0x0000000509097c24 */ /* 0x000fe4000f8e0208 */
[----:B------:R-:W-:Y:S01]  /*7b60*/  FMUL R8, R11, UR4 ;  /* 0x000000040b087c20 */ /* 0x000fe20008400000 */
[----:B------:R-:W-:Y:S01]  /*7b70*/  ULDC UR4, c[0x0][0x618] ;  /* 0x0001860000047ab9 */ /* 0x000fe20000000800 */
[----:B------:R-:W-:Y:S01]  /*7b80*/  ULDC UR5, c[0x0][0x154] ;  /* 0x0000550000057ab9 */ /* 0x000fe20000000800 */
[----:B------:R-:W-:-:S03]  /*7b90*/  IMAD.IADD R7, R7, 0x1, R9 ;  /* 0x0000000107077824 */ /* 0x000fc600078e0209 */
[----:B------:R-:W3:Y:S02]  /*7ba0*/  F2I.U32.TRUNC.NTZ R8, R8 ;  /* 0x0000000800087305 */ /* 0x000ee4000020f000 */
[----:B------:R-:W-:Y:S02]  /*7bb0*/  SHF.R.U64 R11, R6, UR4, R7 ;  /* 0x00000004060b7c19 */ /* 0x000fe40008001207 */
[----:B-1----:R-:W-:-:S05]  /*7bc0*/  I2FP.F32.U32 R6, R15 ;  /* 0x0000000f00067245 */ /* 0x002fca0000201000 */
[----:B------:R-:W-:Y:S01]  /*7bd0*/  FMUL R22, R6, UR5 ;  /* 0x0000000506167c20 */ /* 0x000fe20008400000 */
[----:B------:R-:W-:Y:S01]  /*7be0*/  SHF.R.U32.HI R6, RZ, UR4, R7 ;  /* 0x00000004ff067c19 */ /* 0x000fe20008011607 */
[----:B------:R-:W-:-:S03]  /*7bf0*/  ULDC UR4, c[0x0][0x658] ;  /* 0x0001960000047ab9 */ /* 0x000fc60000000800 */
[--C-:B------:R-:W-:Y:S01]  /*7c00*/  SHF.R.U64 R21, R11, UR6, R6.reuse ;  /* 0x000000060b157c19 */ /* 0x100fe20008001206 */
[----:B------:R-:W1:Y:S01]  /*7c10*/  F2I.U32.TRUNC.NTZ R22, R22 ;  /* 0x0000001600167305 */ /* 0x000e62000020f000 */
[----:B------:R-:W-:Y:S01]  /*7c20*/  SHF.R.U32.HI R6, RZ, UR6, R6 ;  /* 0x00000006ff067c19 */ /* 0x000fe20008011606 */
[----:B---3--:R-:W-:-:S03]  /*7c30*/  IMAD.MOV R8, RZ, RZ, -R8 ;  /* 0x000000ffff087224 */ /* 0x008fc600078e0a08 */
[----:B------:R-:W-:Y:S01]  /*7c40*/  SHF.R.U64 R19, R21, UR4, R6 ;  /* 0x0000000415137c19 */ /* 0x000fe20008001206 */
[----:B--2---:R-:W-:Y:S01]  /*7c50*/  IMAD R18, R25, R8, R18 ;  /* 0x0000000819127224 */ /* 0x004fe200078e0212 */
[----:B------:R-:W-:-:S03]  /*7c60*/  SHF.R.U32.HI R23, RZ, UR4, R6 ;  /* 0x00000004ff177c19 */ /* 0x000fc60008011606 */
[----:B------:R-:W-:Y:S02]  /*7c70*/  IMAD.MOV.U32 R6, RZ, RZ, R19 ;  /* 0x000000ffff067224 */ /* 0x000fe400078e0013 */
[----:B------:R-:W-:Y:S01]  /*7c80*/  IMAD.MOV.U32 R7, RZ, RZ, R23 ;  /* 0x000000ffff077224 */ /* 0x000fe200078e0017 */
[----:B------:R-:W-:Y:S06]  /*7c90*/  @!P1 BRA `(.L_x_60) ;  /* 0x0000000000289947 */ /* 0x000fec0003800000 */
[----:B------:R-:W-:Y:S02]  /*7ca0*/  ULDC UR4, c[0x0][0x64c] ;  /* 0x0001930000047ab9 */ /* 0x000fe40000000800 */
[----:B------:R-:W-:-:S05]  /*7cb0*/  IADD3 R7, P1, R19, UR4, RZ ;  /* 0x0000000413077c10 */ /* 0x000fca000ff3e0ff */
[----:B------:R-:W-:-:S04]  /*7cc0*/  IMAD.X R23, RZ, RZ, R23, P1 ;  /* 0x000000ffff177224 */ /* 0x000fc800008e0617 */
[----:B------:R-:W-:-:S04]  /*7cd0*/  IMAD.WIDE.U32 R8, R23, UR8, RZ ;  /* 0x0000000817087c25 */ /* 0x000fc8000f8e00ff */
[----:B------:R-:W-:-:S04]  /*7ce0*/  IMAD.WIDE.U32 R8, P1, R7, UR9, R8 ;  /* 0x0000000907087c25 */ /* 0x000fc8000f820008 */
[----:B------:R-:W-:-:S04]  /*7cf0*/  IMAD.WIDE.U32 R6, R7, UR8, RZ ;  /* 0x0000000807067c25 */ /* 0x000fc8000f8e00ff */
[----:B------:R-:W-:Y:S01]  /*7d00*/  IMAD.MOV.U32 R6, RZ, RZ, R9 ;  /* 0x000000ffff067224 */ /* 0x000fe200078e0009 */
[----:B------:R-:W-:Y:S01]  /*7d10*/  IADD3 RZ, P3, R7, R8, RZ ;  /* 0x0000000807ff7210 */ /* 0x000fe20007f7e0ff */
[----:B------:R-:W-:-:S04]  /*7d20*/  IMAD.X R7, RZ, RZ, RZ, P1 ;  /* 0x000000ffff077224 */ /* 0x000fc800008e06ff */
[----:B------:R-:W-:-:S08]  /*7d30*/  IMAD.WIDE.U32.X R6, R23, UR9, R6, P3 ;  /* 0x0000000917067c25 */ /* 0x000fd000098e0406 */
.L_x_60:
[----:B------:R-:W-:Y:S01]  /*7d40*/  ISETP.NE.AND P1, PT, R4, 0x1, PT ;  /* 0x000000010400780c */ /* 0x000fe20003f25270 */
[----:B------:R-:W-:Y:S01]  /*7d50*/  ULDC UR4, c[0x0][0x648] ;  /* 0x0001920000047ab9 */ /* 0x000fe20000000800 */
[----:B-1----:R-:W-:Y:S01]  /*7d60*/  IMAD.MOV R22, RZ, RZ, -R22 ;  /* 0x000000ffff167224 */ /* 0x002fe200078e0a16 */
[----:B------:R-:W-:Y:S01]  /*7d70*/  SHF.R.U64 R6, R6, UR4, R7 ;  /* 0x0000000406067c19 */ /* 0x000fe20008001207 */
[----:B------:R-:W-:Y:S01]  /*7d80*/  ULDC UR4, c[0x0][0x638] ;  /* 0x00018e0000047ab9 */ /* 0x000fe20000000800 */
[----:B------:R-:W-:Y:S01]  /*7d90*/  LOP3.LUT R21, R21, UR17, RZ, 0xc0, !PT ;  /* 0x0000001115157c12 */ /* 0x000fe2000f8ec0ff */
[----:B------:R-:W-:Y:S01]  /*7da0*/  ULDC UR5, c[0x0][0x610] ;  /* 0x0001840000057ab9 */ /* 0x000fe20000000800 */
[----:B------:R-:W-:Y:S02]  /*7db0*/  IMAD.MOV.U32 R7, RZ, RZ, 0x1 ;  /* 0x00000001ff077424 */ /* 0x000fe400078e00ff */
[----:B------:R-:W-:-:S04]  /*7dc0*/  IMAD.MOV R8, RZ, RZ, -R6 ;  /* 0x000000ffff087224 */ /* 0x000fc800078e0a06 */
[----:B0-----:R-:W-:Y:S02]  /*7dd0*/  @P1 IMAD R18, R20, R22, R15 ;  /* 0x0000001614121224 */ /* 0x001fe400078e020f */
[----:B------:R-:W-:Y:S01]  /*7de0*/  IMAD R15, R6, UR18, R21 ;  /* 0x00000012060f7c24 */ /* 0x000fe2000f8e0215 */
[----:B------:R-:W-:Y:S01]  /*7df0*/  LOP3.LUT R6, R11, UR16, RZ, 0xc0, !PT ;  /* 0x000000100b067c12 */ /* 0x000fe2000f8ec0ff */
[----:B------:R-:W-:Y:S01]  /*7e00*/  IMAD R19, R8, UR4, R19 ;  /* 0x0000000408137c24 */ /* 0x000fe2000f8e0213 */
[----:B------:R-:W-:Y:S01]  /*7e10*/  ULDC UR4, c[0x0][0x600] ;  /* 0x0001800000047ab9 */ /* 0x000fe20000000800 */
[----:B------:R-:W-:Y:S02]  /*7e20*/  IMAD R15, R15, UR5, R18 ;  /* 0x000000050f0f7c24 */ /* 0x000fe4000f8e0212 */
[--C-:B------:R-:W-:Y:S01]  /*7e30*/  IMAD R8, R19, UR4, R6.reuse ;  /* 0x0000000413087c24 */ /* 0x100fe2000f8e0206 */
[----:B------:R-:W-:-:S04]  /*7e40*/  PRMT R6, R7, 0x7610, R6 ;  /* 0x0000761007067816 */ /* 0x000fc80000000006 */
[----:B------:R-:W-:Y:S02]  /*7e50*/  SEL R18, R8, R15, !P1 ;  /* 0x0000000f08127207 */ /* 0x000fe40004800000 */
[----:B------:R-:W-:-:S07]  /*7e60*/  SEL R15, R15, R8, !P1 ;  /* 0x000000080f0f7207 */ /* 0x000fce0004800000 */
.L_x_58:
[----:B------:R-:W-:Y:S05]  /*7e70*/  BSYNC B1 ;  /* 0x0000000000017941 */ /* 0x000fea0003800000 */
.L_x_57:
[----:B------:R-:W-:-:S13]  /*7e80*/  LOP3.LUT P1, RZ, R6, 0xff, RZ, 0xc0, !PT ;  /* 0x000000ff06ff7812 */ /* 0x000fda000782c0ff */
[----:B------:R-:W-:Y:S05]  /*7e90*/  @P1 BRA `(.L_x_61) ;  /* 0xfffffff400401947 */ /* 0x000fea000383ffff */
[----:B------:R-:W-:Y:S05]  /*7ea0*/  BSYNC B0 ;  /* 0x0000000000007941 */ /* 0x000fea0003800000 */
.L_x_49:
[----:B------:R-:W-:-:S03]  /*7eb0*/  UMOV UR4, 0xffffffff ;  /* 0xffffffff00047882 */ /* 0x000fc60000000000 */
[----:B------:R-:W-:Y:S05]  /*7ec0*/  BRA.DIV UR4, `(.L_x_62) ;  /* 0x0000000204f87947 */ /* 0x000fea000b800000 */
[----:B------:R-:W-:-:S13]  /*7ed0*/  ELECT P0, URZ, PT ;  /* 0x00000000003f782f */ /* 0x000fda0003800000 */
.L_x_75:
[----:B------:R-:W-:Y:S04]  /*7ee0*/  BSSY B0, `(.L_x_63) ;  /* 0x0000022000007945 */ /* 0x000fe80003800000 */
[----:B------:R-:W-:Y:S05]  /*7ef0*/  @!P0 BRA `(.L_x_64) ;  /* 0x0000000000808947 */ /* 0x000fea0003800000 */
[----:B------:R-:W-:-:S04]  /*7f00*/  LOP3.LUT R2, R2, 0x2, RZ, 0xfc, !PT ;  /* 0x0000000202027812 */ /* 0x000fc800078efcff */
[----:B------:R-:W-:-:S13]  /*7f10*/  ISETP.NE.AND P0, PT, R2, 0x3, PT ;  /* 0x000000030200780c */ /* 0x000fda0003f05270 */
[----:B------:R-:W-:Y:S05]  /*7f20*/  @!P0 BRA `(.L_x_65) ;  /* 0x0000000000048947 */ /* 0x000fea0003800000 */
[----:B------:R-:W-:Y:S01]  /*7f30*/  BPT.TRAP 0x1 ;  /* 0x000000040000795c */ /* 0x000fe20000300000 */
.L_x_65:
[----:B------:R-:W0:Y:S01]  /*7f40*/  S2R R3, SR_CgaCtaId ;  /* 0x0000000000037919 */ /* 0x000e220000008800 */
[----:B------:R-:W-:-:S04]  /*7f50*/  MOV R0, 0x400 ;  /* 0x0000040000007802 */ /* 0x000fc80000000f00 */
[----:B0-----:R-:W-:Y:S02]  /*7f60*/  LEA R3, R3, R0, 0x18 ;  /* 0x0000000003037211 */ /* 0x001fe400078ec0ff */
[----:B------:R-:W-:-:S03]  /*7f70*/  SHF.L.U32 R0, R12, 0x1f, RZ ;  /* 0x0000001f0c007819 */ /* 0x000fc600000006ff */
[----:B------:R-:W-:-:S04]  /*7f80*/  VIADD R3, R3, 0x18 ;  /* 0x0000001803037836 */ /* 0x000fc80000000000 */
[C---:B------:R-:W-:Y:S02]  /*7f90*/  IMAD R7, R14.reuse, 0x8, R3 ;  /* 0x000000080e077824 */ /* 0x040fe400078e0203 */
[----:B------:R-:W-:Y:S02]  /*7fa0*/  VIADD R14, R14, 0x1 ;  /* 0x000000010e0e7836 */ /* 0x000fe40000000000 */
[----:B------:R-:W0:Y:S03]  /*7fb0*/  SYNCS.PHASECHK.TRANS64.TRYWAIT P0, [R7+URZ], R0 ;  /* 0x00000000070075a7 */ /* 0x000e26000800017f */
[----:B------:R-:W-:-:S04]  /*7fc0*/  ISETP.NE.AND P1, PT, R14, 0x3, PT ;  /* 0x000000030e00780c */ /* 0x000fc80003f25270 */
[----:B------:R-:W-:Y:S02]  /*7fd0*/  SEL R5, RZ, 0x1, P1 ;  /* 0x00000001ff057807 */ /* 0x000fe40000800000 */
[----:B------:R-:W-:Y:S02]  /*7fe0*/  SEL R14, R14, RZ, P1 ;  /* 0x000000ff0e0e7207 */ /* 0x000fe40000800000 */
[----:B------:R-:W-:-:S03]  /*7ff0*/  LOP3.LUT R5, R12, R5, RZ, 0x3c, !PT ;  /* 0x000000050c057212 */ /* 0x000fc600078e3cff */
[----:B------:R-:W-:Y:S01]  /*8000*/  IMAD R9, R14, 0x8, R3 ;  /* 0x000000080e097824 */ /* 0x000fe200078e0203 */
[----:B------:R-:W-:Y:S01]  /*8010*/  SHF.L.U32 R4, R5, 0x1f, RZ ;  /* 0x0000001f05047819 */ /* 0x000fe200000006ff */
[----:B0-----:R-:W-:Y:S06]  /*8020*/  @!P0 BRA `(.L_x_66) ;  /* 0x0000000000c48947 */ /* 0x001fec0003800000 */
.L_x_76:
[----:B------:R-:W1:Y:S01]  /*8030*/  SYNCS.PHASECHK.TRANS64.TRYWAIT P0, [R9+URZ], R4 ;  /* 0x00000004090075a7 */ /* 0x000e62000800017f */
[----:B0-----:R-:W-:-:S05]  /*8040*/  VIADD R0, R14, 0x1 ;  /* 0x000000010e007836 */ /* 0x001fca0000000000 */
[----:B------:R-:W-:-:S04]  /*8050*/  ISETP.NE.AND P1, PT, R0, 0x3, PT ;  /* 0x000000030000780c */ /* 0x000fc80003f25270 */
[----:B------:R-:W-:Y:S02]  /*8060*/  SEL R2, RZ, 0x1, P1 ;  /* 0x00000001ff027807 */ /* 0x000fe40000800000 */
[----:B------:R-:W-:Y:S02]  /*8070*/  SEL R0, R0, RZ, P1 ;  /* 0x000000ff00007207 */ /* 0x000fe40000800000 */
[----:B------:R-:W-:Y:S01]  /*8080*/  LOP3.LUT R2, R5, R2, RZ, 0x3c, !PT ;  /* 0x0000000205027212 */ /* 0x000fe200078e3cff */
[----:B-1----:R-:W-:Y:S06]  /*8090*/  @!P0 BRA `(.L_x_67) ;  /* 0x0000000000bc8947 */ /* 0x002fec0003800000 */
.L_x_77:
[----:B------:R-:W-:Y:S01]  /*80a0*/  IMAD R3, R0, 0x8, R3 ;  /* 0x0000000800037824 */ /* 0x000fe200078e0203 */
[----:B------:R-:W-:-:S07]  /*80b0*/  SHF.L.U32 R0, R2, 0x1f, RZ ;  /* 0x0000001f02007819 */ /* 0x000fce00000006ff */
.L_x_68:
[----:B-1----:R1:W2:Y:S02]  /*80c0*/  SYNCS.PHASECHK.TRANS64.TRYWAIT P0, [R3+URZ], R0 ;  /* 0x00000000030075a7 */ /* 0x0022a4000800017f */
[----:B--2---:R-:W-:Y:S05]  /*80d0*/  @!P0 NANOSLEEP.SYNCS 0x989680 ;  /* 0x009896800000895d */ /* 0x004fea0003900000 */
[----:B------:R-:W2:Y:S02]  /*80e0*/  @!P0 SYNCS.PHASECHK.TRANS64 P0, [R3+URZ], R0 ;  /* 0x00000000030085a7 */ /* 0x000ea4000800007f */
[----:B--2---:R-:W-:Y:S05]  /*80f0*/  @!P0 BRA `(.L_x_68) ;  /* 0xfffffffc00f08947 */ /* 0x004fea000383ffff */
.L_x_64:
[----:B------:R-:W-:Y:S05]  /*8100*/  BSYNC B0 ;  /* 0x0000000000007941 */ /* 0x000fea0003800000 */
.L_x_63:
[----:B------:R-:W-:Y:S05]  /*8110*/  EXIT ;  /* 0x000000000000794d */ /* 0x000fea0003800000 */
.L_x_17:
[----:B-1----:R-:W-:-:S04]  /*8120*/  IMAD.U32 R9, RZ, RZ, UR6 ;  /* 0x00000006ff097e24 */ /* 0x002fc8000f8e00ff */
[----:B------:R1:W4:Y:S03]  /*8130*/  SYNCS.PHASECHK.TRANS64.TRYWAIT P0, [R9+URZ], R8 ;  /* 0x00000008090075a7 */ /* 0x000326000800017f */
[----:B----4-:R-:W-:Y:S05]  /*8140*/  @!P0 NANOSLEEP.SYNCS 0x989680 ;  /* 0x009896800000895d */ /* 0x010fea0003900000 */
[----:B------:R-:W4:Y:S02]  /*8150*/  @!P0 SYNCS.PHASECHK.TRANS64 P0, [R9+URZ], R8 ;  /* 0x00000008090085a7 */ /* 0x000f24000800007f */
[----:B----4-:R-:W-:Y:S05]  /*8160*/  @!P0 BRA `(.L_x_17) ;  /* 0xfffffffc00ec8947 */ /* 0x010fea000383ffff */
[----:B------:R-:W-:Y:S05]  /*8170*/  BRA `(.L_x_16) ;  /* 0xffffff9000947947 */ /* 0x000fea000383ffff */
.L_x_23:
[----:B-1----:R-:W-:-:S04]  /*8180*/  IMAD.U32 R84, RZ, RZ, UR14 ;  /* 0x0000000eff547e24 */ /* 0x002fc8000f8e00ff */
[----:B------:R1:W4:Y:S03]  /*8190*/  SYNCS.PHASECHK.TRANS64.TRYWAIT P0, [R84+URZ], R9 ;  /* 0x00000009540075a7 */ /* 0x000326000800017f */
[----:B----4-:R-:W-:Y:S05]  /*81a0*/  @!P0 NANOSLEEP.SYNCS 0x989680 ;  /* 0x009896800000895d */ /* 0x010fea0003900000 */
[----:B------:R-:W4:Y:S02]  /*81b0*/  @!P0 SYNCS.PHASECHK.TRANS64 P0, [R84+URZ], R9 ;  /* 0x00000009540085a7 */ /* 0x000f24000800007f */
[----:B----4-:R-:W-:Y:S05]  /*81c0*/  @!P0 BRA `(.L_x_23) ;  /* 0xfffffffc00ec8947 */ /* 0x010fea000383ffff */
[----:B------:R-:W-:Y:S05]  /*81d0*/  BRA `(.L_x_22) ;  /* 0xffffff9c000c7947 */ /* 0x000fea000383ffff */
.L_x_50:
[----:B------:R-:W-:Y:S01]  /*81e0*/  BSSY B1, `(.L_x_69) ;  /* 0x0000006000017945 */ /* 0x000fe20003800000 */
[----:B------:R-:W-:-:S07]  /*81f0*/  IMAD.MOV.U32 R6, RZ, RZ, -0x1 ;  /* 0xffffffffff067424 */ /* 0x000fce00078e00ff */
[----:B------:R-:W-:Y:S05]  /*8200*/  WARPSYNC.COLLECTIVE R6, `(.L_x_70) ;  /* 0x00000000060c7348 */ /* 0x000fea0003c00000 */
[----:B------:R-:W-:Y:S02]  /*8210*/  ELECT P1, UR62, PT ;  /* 0x00000000003e782f */ /* 0x000fe40003820000 */
[----:B------:R-:W-:Y:S01]  /*8220*/  MOV R6, UR62 ;  /* 0x0000003e00067c02 */ /* 0x000fe20008000f00 */
[----:B------:R-:W-:Y:S10]  /*8230*/  ENDCOLLECTIVE ;  /* 0x000000000000791b */ /* 0x000ff40003800000 */
.L_x_70:
[----:B------:R-:W-:Y:S05]  /*8240*/  BSYNC B1 ;  /* 0x0000000000017941 */ /* 0x000fea0003800000 */
.L_x_69:
[----:B------:R-:W-:Y:S05]  /*8250*/  BRA `(.L_x_71) ;  /* 0xfffffff0005c7947 */ /* 0x000fea000383ffff */
.L_x_53:
[----:B0-----:R0:W1:Y:S02]  /*8260*/  SYNCS.PHASECHK.TRANS64.TRYWAIT P1, [R18+URZ+0x18], R9 ;  /* 0x00001809120075a7 */ /* 0x001064000802017f */
[----:B-1----:R-:W-:Y:S05]  /*8270*/  @!P1 NANOSLEEP.SYNCS 0x989680 ;  /* 0x009896800000995d */ /* 0x002fea0003900000 */
[----:B------:R-:W1:Y:S02]  /*8280*/  @!P1 SYNCS.PHASECHK.TRANS64 P1, [R18+URZ+0x18], R9 ;  /* 0x00001809120095a7 */ /* 0x000e64000802007f */
[----:B-1----:R-:W-:Y:S05]  /*8290*/  @!P1 BRA `(.L_x_53) ;  /* 0xfffffffc00f09947 */ /* 0x002fea000383ffff */
[----:B------:R-:W-:Y:S05]  /*82a0*/  BRA `(.L_x_72) ;  /* 0xfffffff000907947 */ /* 0x000fea000383ffff */
.L_x_62:
[----:B------:R-:W-:Y:S01]  /*82b0*/  BSSY B0, `(.L_x_73) ;  /* 0x0000006000007945 */ /* 0x000fe20003800000 */
[----:B------:R-:W-:-:S07]  /*82c0*/  IMAD.MOV.U32 R6, RZ, RZ, -0x1 ;  /* 0xffffffffff067424 */ /* 0x000fce00078e00ff */
[----:B------:R-:W-:Y:S05]  /*82d0*/  WARPSYNC.COLLECTIVE R6, `(.L_x_74) ;  /* 0x00000000060c7348 */ /* 0x000fea0003c00000 */
[----:B------:R-:W-:Y:S02]  /*82e0*/  ELECT P1, UR62, PT ;  /* 0x00000000003e782f */ /* 0x000fe40003820000 */
[----:B------:R-:W-:Y:S01]  /*82f0*/  MOV R6, UR62 ;  /* 0x0000003e00067c02 */ /* 0x000fe20008000f00 */
[----:B------:R-:W-:Y:S10]  /*8300*/  ENDCOLLECTIVE ;  /* 0x000000000000791b */ /* 0x000ff40003800000 */
.L_x_74:
[----:B------:R-:W-:Y:S05]  /*8310*/  BSYNC B0 ;  /* 0x0000000000007941 */ /* 0x000fea0003800000 */
.L_x_73:
[----:B------:R-:W-:Y:S01]  /*8320*/  PLOP3.LUT P0, PT, P1, PT, PT, 0x80, 0x0 ;  /* 0x000000000000781c */ /* 0x000fe20000f0f070 */
[----:B------:R-:W-:-:S12]  /*8330*/  BRA `(.L_x_75) ;  /* 0xfffffff800e87947 */ /* 0x000fd8000383ffff */
.L_x_66:
[----:B0-----:R0:W1:Y:S02]  /*8340*/  SYNCS.PHASECHK.TRANS64.TRYWAIT P0, [R7+URZ], R0 ;  /* 0x00000000070075a7 */ /* 0x001064000800017f */
[----:B-1----:R-:W-:Y:S05]  /*8350*/  @!P0 NANOSLEEP.SYNCS 0x989680 ;  /* 0x009896800000895d */ /* 0x002fea0003900000 */
[----:B------:R-:W1:Y:S02]  /*8360*/  @!P0 SYNCS.PHASECHK.TRANS64 P0, [R7+URZ], R0 ;  /* 0x00000000070085a7 */ /* 0x000e64000800007f */
[----:B-1----:R-:W-:Y:S05]  /*8370*/  @!P0 BRA `(.L_x_66) ;  /* 0xfffffffc00f08947 */ /* 0x002fea000383ffff */
[----:B------:R-:W-:Y:S05]  /*8380*/  BRA `(.L_x_76) ;  /* 0xfffffffc00287947 */ /* 0x000fea000383ffff */
.L_x_67:
[----:B0-----:R0:W1:Y:S02]  /*8390*/  SYNCS.PHASECHK.TRANS64.TRYWAIT P0, [R9+URZ], R4 ;  /* 0x00000004090075a7 */ /* 0x001064000800017f */
[----:B-1----:R-:W-:Y:S05]  /*83a0*/  @!P0 NANOSLEEP.SYNCS 0x989680 ;  /* 0x009896800000895d */ /* 0x002fea0003900000 */
[----:B------:R-:W1:Y:S02]  /*83b0*/  @!P0 SYNCS.PHASECHK.TRANS64 P0, [R9+URZ], R4 ;  /* 0x00000004090085a7 */ /* 0x000e64000800007f */
[----:B-1----:R-:W-:Y:S05]  /*83c0*/  @!P0 BRA `(.L_x_67) ;  /* 0xfffffffc00f08947 */ /* 0x002fea000383ffff */
[----:B------:R-:W-:Y:S05]  /*83d0*/  BRA `(.L_x_77) ;  /* 0xfffffffc00307947 */ /* 0x000fea000383ffff */
.L_x_78:
[----:B------:R-:W-:-:S00]  /*83e0*/  BRA `(.L_x_78) ;  /* 0xfffffffc00fc7947 */ /* 0x000fc0000383ffff */
[----:B------:R-:W-:-:S00]  /*83f0*/  NOP ;  /* 0x0000000000007918 */ /* 0x000fc00000000000 */
        /* <DEDUP_REMOVED lines=8> */
.L_x_79:


//--------------------- .nv.shared._ZN7cutlass13device_kernelINS_4gemm6kernel13GemmUniversalIN4cute5tupleIJiiiiEEENS1_10collective13CollectiveMmaINS1_37MainloopSm90TmaGmmaWarpSpecializedFP8ILi3ENS5_IJNS4_1CILi1EEESB_SB_EEENS1_35KernelTmaWarpSpecializedCooperativeEEENS5_IJNSA_ILi512EEENSA_ILi16EEENSA_ILi128EEEEEENS_12float_e4m3_tENS5_IJlSB_lEEESJ_SK_NS4_8TiledMMAINS4_8MMA_AtomIJNS4_4SM904GMMA30MMA_64x16x32_F32E4M3E4M3_SS_TNILNSO_7ScaleInE1ELSQ_1EEEEEENS4_6LayoutINS5_IJNSA_ILi2EEESB_SB_EEENS5_IJSB_NSA_ILi0EEESW_EEEEENS5_IJNS4_10UnderscoreESZ_SZ_EEEEENS4_13SM90_TMA_LOADENS4_14ComposedLayoutINS4_7SwizzleILi3ELi4ELi3EEENS4_18smem_ptr_flag_bitsILi8EEENST_INS5_IJNSA_ILi8EEESH_EEENS5_IJSH_SB_EEEEEEEvNS4_8identityES12_S1C_vS1D_EENS_8epilogue10collective6detail29Sm90TmaWarpSpecializedAdapterINS1G_15DefaultEpilogueISJ_SK_SK_NS1F_6thread17LinearCombinationISJ_Li1EffLNS1K_9ScaleType4KindE0ELNS_15FloatRoundStyleE2ESJ_EENS1_15EpilogueDefaultEEEEEvvEEEEvNT_6ParamsE --------------------------
	.section	.nv.shared._ZN7cutlass13device_kernelINS_4gemm6kernel13GemmUniversalIN4cute5tupleIJiiiiEEENS1_10collective13CollectiveMmaINS1_37MainloopSm90TmaGmmaWarpSpecializedFP8ILi3ENS5_IJNS4_1CILi1EEESB_SB_EEENS1_35KernelTmaWarpSpecializedCooperativeEEENS5_IJNSA_ILi512EEENSA_ILi16EEENSA_ILi128EEEEEENS_12float_e4m3_tENS5_IJlSB_lEEESJ_SK_NS4_8TiledMMAINS4_8MMA_AtomIJNS4_4SM904GMMA30MMA_64x16x32_F32E4M3E4M3_SS_TNILNSO_7ScaleInE1ELSQ_1EEEEEENS4_6LayoutINS5_IJNSA_ILi2EEESB_SB_EEENS5_IJSB_NSA_ILi0EEESW_EEEEENS5_IJNS4_10UnderscoreESZ_SZ_EEEEENS4_13SM90_TMA_LOADENS4_14ComposedLayoutINS4_7SwizzleILi3ELi4ELi3EEENS4_18smem_ptr_flag_bitsILi8EEENST_INS5_IJNSA_ILi8EEESH_EEENS5_IJSH_SB_EEEEEEEvNS4_8identityES12_S1C_vS1D_EENS_8epilogue10collective6detail29Sm90TmaWarpSpecializedAdapterINS1G_15DefaultEpilogueISJ_SK_SK_NS1F_6thread17LinearCombinationISJ_Li1EffLNS1K_9ScaleType4KindE0ELNS_15FloatRoundStyleE2ESJ_EENS1_15EpilogueDefaultEEEEEvvEEEEvNT_6ParamsE,"aw",@nobits
	.sectionflags	@""
	.align	16
	.zero		1024


//--------------------- .nv.shared.reserved.0     --------------------------
	.section	.nv.shared.reserved.0,"aw",@nobits
	.weak		__nv_reservedSMEM_offset_0_alias
	.size		__nv_reservedSMEM_offset_0_alias, 0, 0
	.other		__nv_reservedSMEM_offset_0_alias,@"STO_CUDA_RESERVED_SHARED STV_DEFAULT"
__nv_reservedSMEM_offset_0_alias:
	.zero		0


//--------------------- .nv.global                --------------------------
	.section	.nv.global,"aw",@nobits
.nv.global:
	.type		_ZN39_INTERNAL_4a7c3917_4_k_cu_66eae67f_98994cute1_E,@object
	.size		_ZN39_INTERNAL_4a7c3917_4_k_cu_66eae67f_98994cute1_E,(_ZN39_INTERNAL_4a7c3917_4_k_cu_66eae67f_98994cuda3std3__45__cpo6cbeginE - _ZN39_INTERNAL_4a7c3917_4_k_cu_66eae67f_98994cute1_E)
_ZN39_INTERNAL_4a7c3917_4_k_cu_66eae67f_98994cute1_E:
	.zero		1
	.type		_ZN39_INTERNAL_4a7c3917_4_k_cu_66eae67f_98994cuda3std3__45__cpo6cbeginE,@object
	.size		_ZN39_INTERNAL_4a7c3917_4_k_cu_66eae67f_98994cuda3std3__45__cpo6cbeginE,(_ZN39_INTERNAL_4a7c3917_4_k_cu_66eae67f_98994cuda3std3__48in_placeE - _ZN39_INTERNAL_4a7c3917_4_k_cu_66eae67f_98994cuda3std3__45__cpo6cbeginE)
_ZN39_INTERNAL_4a7c3917_4_k_cu_66eae67f_98994cuda3std3__45__cpo6cbeginE:
	.zero		1
	.type		_ZN39_INTERNAL_4a7c3917_4_k_cu_66eae67f_98994cuda3std3__48in_placeE,@object
	.size		_ZN39_INTERNAL_4a7c3917_4_k_cu_66eae67f_98994cuda3std3__48in_placeE,(_ZN39_INTERNAL_4a7c3917_4_k_cu_66eae67f_98994cuda3std6ranges3__45__cpo9iter_moveE - _ZN39_INTERNAL_4a7c3917_4_k_cu_66eae67f_98994cuda3std3__48in_placeE)
_ZN39_INTERNAL_4a7c3917_4_k_cu_66eae67f_98994cuda3std3__48in_placeE:
	.zero		1
	.type		_ZN39_INTERNAL_4a7c3917_4_k_cu_66eae67f_98994cuda3std6ranges3__45__cpo9iter_moveE,@object
	.size		_ZN39_INTERNAL_4a7c3917_4_k_cu_66eae67f_98994cuda3std6ranges3__45__cpo9iter_moveE,(_ZN39_INTERNAL_4a7c3917_4_k_cu_66eae67f_98994cuda3std3__45__cpo5beginE - _ZN39_INTERNAL_4a7c3917_4_k_cu_66eae67f_98994cuda3std6ranges3__45__cpo9iter_moveE)
_ZN39_INTERNAL_4a7c3917_4_k_cu_66eae67f_98994cuda3std6ranges3__45__cpo9iter_moveE:
	.zero		1
	.type		_ZN39_INTERNAL_4a7c3917_4_k_cu_66eae67f_98994cuda3std3__45__cpo5beginE,@object
	.size		_ZN39_INTERNAL_4a7c3917_4_k_cu_66eae67f_98994cuda3std3__45__cpo5beginE,(_ZN39_INTERNAL_4a7c3917_4_k_cu_66eae67f_98994cuda3std3__441_GLOBAL__N__4a7c3917_4_k_cu_66eae67f_98996ignoreE - _ZN39_INTERNAL_4a7c3917_4_k_cu_66eae67f_98994cuda3std3__45__cpo5beginE)
_ZN39_INTERNAL_4a7c3917_4_k_cu_66eae67f_98994cuda3std3__45__cpo5beginE:
	.zero		1
	.type		_ZN39_INTERNAL_4a7c3917_4_k_cu_66eae67f_98994cuda3std3__441_GLOBAL__N__4a7c3917_4_k_cu_66eae67f_98996ignoreE,@object
	.size		_ZN39_INTERNAL_4a7c3917_4_k_cu_66eae67f_98994cuda3std3__441_GLOBAL__N__4a7c3917_4_k_cu_66eae67f_98996ignoreE,(_ZN39_INTERNAL_4a7c3917_4_k_cu_66eae67f_98994cute7productE - _ZN39_INTERNAL_4a7c3917_4_k_cu_66eae67f_98994cuda3std3__441_GLOBAL__N__4a7c3917_4_k_cu_66eae67f_98996ignoreE)
_ZN39_INTERNAL_4a7c3917_4_k_cu_66eae67f_98994cuda3std3__441_GLOBAL__N__4a7c3917_4_k_cu_66eae67f_98996ignoreE:
	.zero		1
	.type		_ZN39_INTERNAL_4a7c3917_4_k_cu_66eae67f_98994cute7productE,@object
	.size		_ZN39_INTERNAL_4a7c3917_4_k_cu_66eae67f_98994cute7productE,(_ZN39_INTERNAL_4a7c3917_4_k_cu_66eae67f_98994cuda3std3__45__cpo3endE - _ZN39_INTERNAL_4a7c3917_4_k_cu_66eae67f_98994cute7productE)
_ZN39_INTERNAL_4a7c3917_4_k_cu_66eae67f_98994cute7productE:
	.zero		1
	.type		_ZN39_INTERNAL_4a7c3917_4_k_cu_66eae67f_98994cuda3std3__45__cpo3endE,@object
	.size		_ZN39_INTERNAL_4a7c3917_4_k_cu_66eae67f_98994cuda3std3__45__cpo3endE,(_ZN39_INTERNAL_4a7c3917_4_k_cu_66eae67f_98994cuda3std3__419piecewise_constructE - _ZN39_INTERNAL_4a7c3917_4_k_cu_66eae67f_98994cuda3std3__45__cpo3endE)
_ZN39_INTERNAL_4a7c3917_4_k_cu_66eae67f_98994cuda3std3__45__cpo3endE:
	.zero		1
	.type		_ZN39_INTERNAL_4a7c3917_4_k_cu_66eae67f_98994cuda3std3__419piecewise_constructE,@object
	.size		_ZN39_INTERNAL_4a7c3917_4_k_cu_66eae67f_98994cuda3std3__419piecewise_constructE,(_ZN39_INTERNAL_4a7c3917_4_k_cu_66eae67f_98994cuda3std3__45__cpo4cendE - _ZN39_INTERNAL_4a7c3917_4_k_cu_66eae67f_98994cuda3std3__419piecewise_constructE)
_ZN39_INTERNAL_4a7c3917_4_k_cu_66eae67f_98994cuda3std3__419piecewise_constructE:
	.zero		1
	.type		_ZN39_INTERNAL_4a7c3917_4_k_cu_66eae67f_98994cuda3std3__45__cpo4cendE,@object
	.size		_ZN39_INTERNAL_4a7c3917_4_k_cu_66eae67f_98994cuda3std3__45__cpo4cendE,(_ZN39_INTERNAL_4a7c3917_4_k_cu_66eae67f_98994cuda3std6ranges3__45__cpo4swapE - _ZN39_INTERNAL_4a7c3917_4_k_cu_66eae67f_98994cuda3std3__45__cpo4cendE)
_ZN39_INTERNAL_4a7c3917_4_k_cu_66eae67f_98994cuda3std3__45__cpo4cendE:
	.zero		1
	.type		_ZN39_INTERNAL_4a7c3917_4_k_cu_66eae67f_98994cuda3std6ranges3__45__cpo4swapE,@object
	.size		_ZN39_INTERNAL_4a7c3917_4_k_cu_66eae67f_98994cuda3std6ranges3__45__cpo4swapE,(.L_7 - _ZN39_INTERNAL_4a7c3917_4_k_cu_66eae67f_98994cuda3std6ranges3__45__cpo4swapE)
_ZN39_INTERNAL_4a7c3917_4_k_cu_66eae67f_98994cuda3std6ranges3__45__cpo4swapE:
	.zero		1
.L_7:


//--------------------- .nv.constant0._ZN7cutlass13device_kernelINS_4gemm6kernel13GemmUniversalIN4cute5tupleIJiiiiEEENS1_10collective13CollectiveMmaINS1_37MainloopSm90TmaGmmaWarpSpecializedFP8ILi3ENS5_IJNS4_1CILi1EEESB_SB_EEENS1_35KernelTmaWarpSpecializedCooperativeEEENS5_IJNSA_ILi512EEENSA_ILi16EEENSA_ILi128EEEEEENS_12float_e4m3_tENS5_IJlSB_lEEESJ_SK_NS4_8TiledMMAINS4_8MMA_AtomIJNS4_4SM904GMMA30MMA_64x16x32_F32E4M3E4M3_SS_TNILNSO_7ScaleInE1ELSQ_1EEEEEENS4_6LayoutINS5_IJNSA_ILi2EEESB_SB_EEENS5_IJSB_NSA_ILi0EEESW_EEEEENS5_IJNS4_10UnderscoreESZ_SZ_EEEEENS4_13SM90_TMA_LOADENS4_14ComposedLayoutINS4_7SwizzleILi3ELi4ELi3EEENS4_18smem_ptr_flag_bitsILi8EEENST_INS5_IJNSA_ILi8EEESH_EEENS5_IJSH_SB_EEEEEEEvNS4_8identityES12_S1C_vS1D_EENS_8epilogue10collective6detail29Sm90TmaWarpSpecializedAdapterINS1G_15DefaultEpilogueISJ_SK_SK_NS1F_6thread17LinearCombinationISJ_Li1EffLNS1K_9ScaleType4KindE0ELNS_15FloatRoundStyleE2ESJ_EENS1_15EpilogueDefaultEEEEEvvEEEEvNT_6ParamsE --------------------------
	.section	.nv.constant0._ZN7cutlass13device_kernelINS_4gemm6kernel13GemmUniversalIN4cute5tupleIJiiiiEEENS1_10collective13CollectiveMmaINS1_37MainloopSm90TmaGmmaWarpSpecializedFP8ILi3ENS5_IJNS4_1CILi1EEESB_SB_EEENS1_35KernelTmaWarpSpecializedCooperativeEEENS5_IJNSA_ILi512EEENSA_ILi16EEENSA_ILi128EEEEEENS_12float_e4m3_tENS5_IJlSB_lEEESJ_SK_NS4_8TiledMMAINS4_8MMA_AtomIJNS4_4SM904GMMA30MMA_64x16x32_F32E4M3E4M3_SS_TNILNSO_7ScaleInE1ELSQ_1EEEEEENS4_6LayoutINS5_IJNSA_ILi2EEESB_SB_EEENS5_IJSB_NSA_ILi0EEESW_EEEEENS5_IJNS4_10UnderscoreESZ_SZ_EEEEENS4_13SM90_TMA_LOADENS4_14ComposedLayoutINS4_7SwizzleILi3ELi4ELi3EEENS4_18smem_ptr_flag_bitsILi8EEENST_INS5_IJNSA_ILi8EEESH_EEENS5_IJSH_SB_EEEEEEEvNS4_8identityES12_S1C_vS1D_EENS_8epilogue10collective6detail29Sm90TmaWarpSpecializedAdapterINS1G_15DefaultEpilogueISJ_SK_SK_NS1F_6thread17LinearCombinationISJ_Li1EffLNS1K_9ScaleType4KindE0ELNS_15FloatRoundStyleE2ESJ_EENS1_15EpilogueDefaultEEEEEvvEEEEvNT_6ParamsE,"a",@progbits
	.sectionflags	@""
	.align	4
.nv.constant0._ZN7cutlass13device_kernelINS_4gemm6kernel13GemmUniversalIN4cute5tupleIJiiiiEEENS1_10collective13CollectiveMmaINS1_37MainloopSm90TmaGmmaWarpSpecializedFP8ILi3ENS5_IJNS4_1CILi1EEESB_SB_EEENS1_35KernelTmaWarpSpecializedCooperativeEEENS5_IJNSA_ILi512EEENSA_ILi16EEENSA_ILi128EEEEEENS_12float_e4m3_tENS5_IJlSB_lEEESJ_SK_NS4_8TiledMMAINS4_8MMA_AtomIJNS4_4SM904GMMA30MMA_64x16x32_F32E4M3E4M3_SS_TNILNSO_7ScaleInE1ELSQ_1EEEEEENS4_6LayoutINS5_IJNSA_ILi2EEESB_SB_EEENS5_IJSB_NSA_ILi0EEESW_EEEEENS5_IJNS4_10UnderscoreESZ_SZ_EEEEENS4_13SM90_TMA_LOADENS4_14ComposedLayoutINS4_7SwizzleILi3ELi4ELi3EEENS4_18smem_ptr_flag_bitsILi8EEENST_INS5_IJNSA_ILi8EEESH_EEENS5_IJSH_SB_EEEEEEEvNS4_8identityES12_S1C_vS1D_EENS_8epilogue10collective6detail29Sm90TmaWarpSpecializedAdapterINS1G_15DefaultEpilogueISJ_SK_SK_NS1F_6thread17LinearCombinationISJ_Li1EffLNS1K_9ScaleType4KindE0ELNS_15FloatRoundStyleE2ESJ_EENS1_15EpilogueDefaultEEEEEvvEEEEvNT_6ParamsE:
	.zero		1664


//--------------------- SYMBOLS --------------------------

	.type		.nv.reservedSmem.offset0,@object
	.size		.nv.reservedSmem.offset0,0x4
